// auto-generated by cutlass_sweep.gemm — config: {"arch": "sm_90", "cluster_m": 1, "cluster_n": 1, "dtype": "fp16", "dtype_b": "fp16", "layout": "nt", "stages": 4, "tile_k": 32, "tile_m": 128, "tile_n": 128}
#include "cutlass/cutlass.h"
#include "cutlass/gemm/collective/collective_builder.hpp"
#include "cutlass/gemm/device/gemm_universal_adapter.h"
#include "cutlass/gemm/kernel/gemm_universal.hpp"
#include "cutlass/epilogue/collective/collective_builder.hpp"

using ElemA = cutlass::half_t;
using ElemB = cutlass::half_t;
using ElemCD = cutlass::half_t;
using Acc  = float;
using TileShape    = cute::Shape<cute::_128, cute::_128, cute::_32>;
using ClusterShape = cute::Shape<cute::_1, cute::_1, cute::_1>;

using CollectiveEpilogue = typename cutlass::epilogue::collective::CollectiveBuilder<
    cutlass::arch::Sm90, cutlass::arch::OpClassTensorOp,
    TileShape, ClusterShape,
    cutlass::epilogue::collective::EpilogueTileAuto,
    Acc, Acc,
    ElemCD, cutlass::layout::RowMajor, 128 / cutlass::sizeof_bits<ElemCD>::value,
    ElemCD, cutlass::layout::RowMajor, 128 / cutlass::sizeof_bits<ElemCD>::value,
    cutlass::epilogue::collective::EpilogueScheduleAuto
  >::CollectiveOp;

using CollectiveMainloop = typename cutlass::gemm::collective::CollectiveBuilder<
    cutlass::arch::Sm90, cutlass::arch::OpClassTensorOp,
    ElemA, cutlass::layout::RowMajor, 128 / cutlass::sizeof_bits<ElemA>::value,
    ElemB, cutlass::layout::ColumnMajor, 128 / cutlass::sizeof_bits<ElemB>::value,
    Acc,
    TileShape, ClusterShape,
    cutlass::gemm::collective::StageCount<4>,
    cutlass::gemm::collective::KernelScheduleAuto
  >::CollectiveOp;

using GemmKernel = cutlass::gemm::kernel::GemmUniversal<
    cute::Shape<int,int,int,int>,
    CollectiveMainloop,
    CollectiveEpilogue
>;
using Gemm = cutlass::gemm::device::GemmUniversalAdapter<GemmKernel>;

// Force the device kernel symbol into the cubin without needing a host main.
auto* _anchor = &cutlass::device_kernel<GemmKernel>;


// ===== COMPILED SASS (sm_90a) =====

	.target	sm_90a

	.elftype	@"ET_EXEC"


//--------------------- .note.nv.tkinfo           --------------------------
	.section	.note.nv.tkinfo,"",@"SHT_NOTE"
	.sectionflags	@"SHF_NOTE_NV_TKINFO"
	.tkinfo
        /*0018*/ 	.word	0x00000002
        /*0030*/ 	.string	""
        /*0030*/ 	.string	"ptxas"
        /*0030*/ 	.string	"Cuda compilation tools, release 13.0, V13.0.88"
        /*0030*/ 	.string	"Build cuda_13.0.r13.0/compiler.36424714_0"
        /*0030*/ 	.string	"-arch sm_90a -m 64 "



//--------------------- .note.nv.cuinfo           --------------------------
	.section	.note.nv.cuinfo,"",@"SHT_NOTE"
	.sectionflags	@"SHF_NOTE_NV_CUINFO"
        /*0018*/ 	.short	0x0002
        /*001a*/ 	.short	0x005a
        /*001c*/ 	.short	0x0082
	.zero		2


//--------------------- .nv.info                  --------------------------
	.section	.nv.info,"",@"SHT_CUDA_INFO"
	.align	4


	//----- nvinfo : EIATTR_REGCOUNT
	.align		4
        /*0000*/ 	.byte	0x04, 0x2f
        /*0002*/ 	.short	(.L_15 - .L_14)
	.align		4
.L_14:
        /*0004*/ 	.word	index@(_ZN7cutlass13device_kernelINS_4gemm6kernel13GemmUniversalIN4cute5tupleIJiiiiEEENS1_10collective13CollectiveMmaINS1_34MainloopSm90TmaGmmaWarpSpecializedILi4ENS5_IJNS4_1CILi1EEESB_SB_EEENS1_35KernelTmaWarpSpecializedCooperativeEEENS5_IJNSA_ILi128EEESF_NSA_ILi32EEEEEENS_6half_tENS5_IJlSB_lEEESI_SJ_NS4_8TiledMMAINS4_8MMA_AtomIJNS4_4SM904GMMA26MMA_64x128x16_F32F16F16_SSILNSN_5MajorE0ELSP_0ELNSN_7ScaleInE1ELSQ_1EEEEEENS4_6LayoutINS5_IJNSA_ILi2EEESB_SB_EEENS5_IJSB_NSA_ILi0EEESW_EEEEENS5_IJNS4_10UnderscoreESZ_SZ_EEEEENS4_13SM90_TMA_LOADENS4_14ComposedLayoutINS4_7SwizzleILi2ELi4ELi3EEENS4_18smem_ptr_flag_bitsILi16EEENST_INS5_IJNSA_ILi8EEESG_EEENS5_IJSG_SB_EEEEEEEvNS4_8identityES12_S1C_vS1D_EENS_8epilogue10collective6detail29Sm90TmaWarpSpecializedAdapterINS1G_15DefaultEpilogueISI_SJ_SJ_NS1F_6thread17LinearCombinationISI_Li1EffLNS1K_9ScaleType4KindE0ELNS_15FloatRoundStyleE2ESI_EENS1_15EpilogueDefaultEEEEEvvEEEEvNT_6ParamsE)
        /*0008*/ 	.word	0x000000a8


	//----- nvinfo : EIATTR_FRAME_SIZE
	.align		4
.L_15:
        /*000c*/ 	.byte	0x04, 0x11
        /*000e*/ 	.short	(.L_17 - .L_16)
	.align		4
.L_16:
        /*0010*/ 	.word	index@(_ZN7cutlass13device_kernelINS_4gemm6kernel13GemmUniversalIN4cute5tupleIJiiiiEEENS1_10collective13CollectiveMmaINS1_34MainloopSm90TmaGmmaWarpSpecializedILi4ENS5_IJNS4_1CILi1EEESB_SB_EEENS1_35KernelTmaWarpSpecializedCooperativeEEENS5_IJNSA_ILi128EEESF_NSA_ILi32EEEEEENS_6half_tENS5_IJlSB_lEEESI_SJ_NS4_8TiledMMAINS4_8MMA_AtomIJNS4_4SM904GMMA26MMA_64x128x16_F32F16F16_SSILNSN_5MajorE0ELSP_0ELNSN_7ScaleInE1ELSQ_1EEEEEENS4_6LayoutINS5_IJNSA_ILi2EEESB_SB_EEENS5_IJSB_NSA_ILi0EEESW_EEEEENS5_IJNS4_10UnderscoreESZ_SZ_EEEEENS4_13SM90_TMA_LOADENS4_14ComposedLayoutINS4_7SwizzleILi2ELi4ELi3EEENS4_18smem_ptr_flag_bitsILi16EEENST_INS5_IJNSA_ILi8EEESG_EEENS5_IJSG_SB_EEEEEEEvNS4_8identityES12_S1C_vS1D_EENS_8epilogue10collective6detail29Sm90TmaWarpSpecializedAdapterINS1G_15DefaultEpilogueISI_SJ_SJ_NS1F_6thread17LinearCombinationISI_Li1EffLNS1K_9ScaleType4KindE0ELNS_15FloatRoundStyleE2ESI_EENS1_15EpilogueDefaultEEEEEvvEEEEvNT_6ParamsE)
        /*0014*/ 	.word	0x00000000


	//----- nvinfo : EIATTR_MIN_STACK_SIZE
	.align		4
.L_17:
        /*0018*/ 	.byte	0x04, 0x12
        /*001a*/ 	.short	(.L_19 - .L_18)
	.align		4
.L_18:
        /*001c*/ 	.word	index@(_ZN7cutlass13device_kernelINS_4gemm6kernel13GemmUniversalIN4cute5tupleIJiiiiEEENS1_10collective13CollectiveMmaINS1_34MainloopSm90TmaGmmaWarpSpecializedILi4ENS5_IJNS4_1CILi1EEESB_SB_EEENS1_35KernelTmaWarpSpecializedCooperativeEEENS5_IJNSA_ILi128EEESF_NSA_ILi32EEEEEENS_6half_tENS5_IJlSB_lEEESI_SJ_NS4_8TiledMMAINS4_8MMA_AtomIJNS4_4SM904GMMA26MMA_64x128x16_F32F16F16_SSILNSN_5MajorE0ELSP_0ELNSN_7ScaleInE1ELSQ_1EEEEEENS4_6LayoutINS5_IJNSA_ILi2EEESB_SB_EEENS5_IJSB_NSA_ILi0EEESW_EEEEENS5_IJNS4_10UnderscoreESZ_SZ_EEEEENS4_13SM90_TMA_LOADENS4_14ComposedLayoutINS4_7SwizzleILi2ELi4ELi3EEENS4_18smem_ptr_flag_bitsILi16EEENST_INS5_IJNSA_ILi8EEESG_EEENS5_IJSG_SB_EEEEEEEvNS4_8identityES12_S1C_vS1D_EENS_8epilogue10collective6detail29Sm90TmaWarpSpecializedAdapterINS1G_15DefaultEpilogueISI_SJ_SJ_NS1F_6thread17LinearCombinationISI_Li1EffLNS1K_9ScaleType4KindE0ELNS_15FloatRoundStyleE2ESI_EENS1_15EpilogueDefaultEEEEEvvEEEEvNT_6ParamsE)
        /*0020*/ 	.word	0x00000000
.L_19:


//--------------------- .nv.compat                --------------------------
	.section	.nv.compat,"",@"SHT_CUDA_COMPAT_INFO"
	.align	4
        /*0000*/ 	.byte	0x02, 0x09, 0x01, 0x00, 0x02, 0x02, 0x04, 0x00, 0x02, 0x05, 0x05, 0x00, 0x03, 0x07, 0x01, 0x01
        /*0010*/ 	.byte	0x02, 0x03, 0x01, 0x00, 0x02, 0x06, 0x01, 0x00, 0x04, 0x0b, 0x08, 0x00, 0x00, 0x00, 0x00, 0x00
        /*0020*/ 	.byte	0x00, 0x00, 0x00, 0x00


//--------------------- .nv.info._ZN7cutlass13device_kernelINS_4gemm6kernel13GemmUniversalIN4cute5tupleIJiiiiEEENS1_10collective13CollectiveMmaINS1_34MainloopSm90TmaGmmaWarpSpecializedILi4ENS5_IJNS4_1CILi1EEESB_SB_EEENS1_35KernelTmaWarpSpecializedCooperativeEEENS5_IJNSA_ILi128EEESF_NSA_ILi32EEEEEENS_6half_tENS5_IJlSB_lEEESI_SJ_NS4_8TiledMMAINS4_8MMA_AtomIJNS4_4SM904GMMA26MMA_64x128x16_F32F16F16_SSILNSN_5MajorE0ELSP_0ELNSN_7ScaleInE1ELSQ_1EEEEEENS4_6LayoutINS5_IJNSA_ILi2EEESB_SB_EEENS5_IJSB_NSA_ILi0EEESW_EEEEENS5_IJNS4_10UnderscoreESZ_SZ_EEEEENS4_13SM90_TMA_LOADENS4_14ComposedLayoutINS4_7SwizzleILi2ELi4ELi3EEENS4_18smem_ptr_flag_bitsILi16EEENST_INS5_IJNSA_ILi8EEESG_EEENS5_IJSG_SB_EEEEEEEvNS4_8identityES12_S1C_vS1D_EENS_8epilogue10collective6detail29Sm90TmaWarpSpecializedAdapterINS1G_15DefaultEpilogueISI_SJ_SJ_NS1F_6thread17LinearCombinationISI_Li1EffLNS1K_9ScaleType4KindE0ELNS_15FloatRoundStyleE2ESI_EENS1_15EpilogueDefaultEEEEEvvEEEEvNT_6ParamsE --------------------------
	.section	.nv.info._ZN7cutlass13device_kernelINS_4gemm6kernel13GemmUniversalIN4cute5tupleIJiiiiEEENS1_10collective13CollectiveMmaINS1_34MainloopSm90TmaGmmaWarpSpecializedILi4ENS5_IJNS4_1CILi1EEESB_SB_EEENS1_35KernelTmaWarpSpecializedCooperativeEEENS5_IJNSA_ILi128EEESF_NSA_ILi32EEEEEENS_6half_tENS5_IJlSB_lEEESI_SJ_NS4_8TiledMMAINS4_8MMA_AtomIJNS4_4SM904GMMA26MMA_64x128x16_F32F16F16_SSILNSN_5MajorE0ELSP_0ELNSN_7ScaleInE1ELSQ_1EEEEEENS4_6LayoutINS5_IJNSA_ILi2EEESB_SB_EEENS5_IJSB_NSA_ILi0EEESW_EEEEENS5_IJNS4_10UnderscoreESZ_SZ_EEEEENS4_13SM90_TMA_LOADENS4_14ComposedLayoutINS4_7SwizzleILi2ELi4ELi3EEENS4_18smem_ptr_flag_bitsILi16EEENST_INS5_IJNSA_ILi8EEESG_EEENS5_IJSG_SB_EEEEEEEvNS4_8identityES12_S1C_vS1D_EENS_8epilogue10collective6detail29Sm90TmaWarpSpecializedAdapterINS1G_15DefaultEpilogueISI_SJ_SJ_NS1F_6thread17LinearCombinationISI_Li1EffLNS1K_9ScaleType4KindE0ELNS_15FloatRoundStyleE2ESI_EENS1_15EpilogueDefaultEEEEEvvEEEEvNT_6ParamsE,"",@"SHT_CUDA_INFO"
	.sectionflags	@""
	.align	4


	//----- nvinfo : EIATTR_CUDA_API_VERSION
	.align		4
        /*0000*/ 	.byte	0x04, 0x37
        /*0002*/ 	.short	(.L_21 - .L_20)
.L_20:
        /*0004*/ 	.word	0x00000082


	//----- nvinfo : EIATTR_KPARAM_INFO
	.align		4
.L_21:
        /*0008*/ 	.byte	0x04, 0x17
        /*000a*/ 	.short	(.L_23 - .L_22)
.L_22:
        /*000c*/ 	.word	0x00000000
        /*0010*/ 	.short	0x0000
        /*0012*/ 	.short	0x0070
        /*0014*/ 	.byte	0x00, 0xf0, 0x01, 0x10


	//----- nvinfo : EIATTR_SPARSE_MMA_MASK
	.align		4
.L_23:
        /*0018*/ 	.byte	0x03, 0x50
        /*001a*/ 	.short	0x0000


	//----- nvinfo : EIATTR_MAXREG_COUNT
	.align		4
        /*001c*/ 	.byte	0x03, 0x1b
        /*001e*/ 	.short	0x00a8


	//----- nvinfo : EIATTR_NUM_BARRIERS
	.align		4
        /*0020*/ 	.byte	0x02, 0x4c
        /*0022*/ 	.byte	0x01
	.zero		1


	//----- nvinfo : EIATTR_EXTERNS
	.align		4
        /*0024*/ 	.byte	0x04, 0x0f
        /*0026*/ 	.short	(.L_25 - .L_24)


	//   ....[0]....
	.align		4
.L_24:
        /*0028*/ 	.word	index@(__assertfail)


	//----- nvinfo : EIATTR_MERCURY_ISA_VERSION
	.align		4
.L_25:
        /*002c*/ 	.byte	0x03, 0x5f
        /*002e*/ 	.short	0x0101


	//----- nvinfo : EIATTR_INT_WARP_WIDE_INSTR_OFFSETS
	.align		4
        /*0030*/ 	.byte	0x04, 0x31
        /*0032*/ 	.short	(.L_27 - .L_26)


	//   ....[0]....
.L_26:
        /*0034*/ 	.word	0x000003b0


	//   ....[1]....
        /*0038*/ 	.word	0x000003e0


	//   ....[2]....
        /*003c*/ 	.word	0x000004c0


	//----- nvinfo : EIATTR_COOP_GROUP_MASK_REGIDS
	.align		4
.L_27:
        /*0040*/ 	.byte	0x04, 0x29
        /*0042*/ 	.short	(.L_29 - .L_28)


	//   ....[0]....
.L_28:
        /*0044*/ 	.word	0xffffffff


	//   ....[1]....
        /*0048*/ 	.word	0xffffffff


	//   ....[2]....
        /*004c*/ 	.word	0xffffffff


	//   ....[3]....
        /*0050*/ 	.word	0xffffffff


	//   ....[4]....
        /*0054*/ 	.word	0xffffffff


	//----- nvinfo : EIATTR_COOP_GROUP_INSTR_OFFSETS
	.align		4
.L_29:
        /*0058*/ 	.byte	0x04, 0x28
        /*005a*/ 	.short	(.L_31 - .L_30)


	//   ....[0]....
.L_30:
        /*005c*/ 	.word	0x00000060


	//   ....[1]....
        /*0060*/ 	.word	0x00000070


	//   ....[2]....
        /*0064*/ 	.word	0x00000130


	//   ....[3]....
        /*0068*/ 	.word	0x000002c0


	//   ....[4]....
        /*006c*/ 	.word	0x00000f70


	//----- nvinfo : EIATTR_REG_RECONFIG
	.align		4
.L_31:
        /*0070*/ 	.byte	0x01, 0x54
	.zero		2


	//----- nvinfo : EIATTR_SYSCALL_OFFSETS
	.align		4
        /*0074*/ 	.byte	0x04, 0x46
        /*0076*/ 	.short	(.L_33 - .L_32)


	//   ....[0]....
.L_32:
        /*0078*/ 	.word	0x00001130


	//----- nvinfo : EIATTR_MBARRIER_INSTR_OFFSETS
	.align		4
.L_33:
        /*007c*/ 	.byte	0x04, 0x39
        /*007e*/ 	.short	(.L_35 - .L_34)


	//   ....[0]....
.L_34:
        /*0080*/ 	.word	0x00000230
        /*0084*/ 	.word	0x000000ff
        /*0088*/ 	.word	0x00000000
        /*008c*/ 	.short	0x0100
        /*008e*/ 	.byte	0x08
	.zero		1


	//   ....[1]....
        /*0090*/ 	.word	0x00000240
        /*0094*/ 	.word	0x000000ff
        /*0098*/ 	.word	0x00000020
        /*009c*/ 	.short	0x0100
        /*009e*/ 	.byte	0x08
	.zero		1


	//   ....[2]....
        /*00a0*/ 	.word	0x00000250
        /*00a4*/ 	.word	0x000000ff
        /*00a8*/ 	.word	0x00000008
        /*00ac*/ 	.short	0x0100
        /*00ae*/ 	.byte	0x08
	.zero		1


	//   ....[3]....
        /*00b0*/ 	.word	0x00000260
        /*00b4*/ 	.word	0x000000ff
        /*00b8*/ 	.word	0x00000028
        /*00bc*/ 	.short	0x0100
        /*00be*/ 	.byte	0x08
	.zero		1


	//   ....[4]....
        /*00c0*/ 	.word	0x00000270
        /*00c4*/ 	.word	0x000000ff
        /*00c8*/ 	.word	0x00000010
        /*00cc*/ 	.short	0x0100
        /*00ce*/ 	.byte	0x08
	.zero		1


	//   ....[5]....
        /*00d0*/ 	.word	0x00000280
        /*00d4*/ 	.word	0x000000ff
        /*00d8*/ 	.word	0x00000030
        /*00dc*/ 	.short	0x0100
        /*00de*/ 	.byte	0x08
	.zero		1


	//   ....[6]....
        /*00e0*/ 	.word	0x00000290
        /*00e4*/ 	.word	0x000000ff
        /*00e8*/ 	.word	0x00000018
        /*00ec*/ 	.short	0x0100
        /*00ee*/ 	.byte	0x08
	.zero		1


	//   ....[7]....
        /*00f0*/ 	.word	0x000002a0
        /*00f4*/ 	.word	0x000000ff
        /*00f8*/ 	.word	0x00000038
        /*00fc*/ 	.short	0x0100
        /*00fe*/ 	.byte	0x08
	.zero		1


	//   ....[8]....
        /*0100*/ 	.word	0x00000530
        /*0104*/ 	.word	0x000000ff
        /*0108*/ 	.word	0x00000050
        /*010c*/ 	.short	0x0100
        /*010e*/ 	.byte	0x06
	.zero		1


	//   ....[9]....
        /*0110*/ 	.word	0x00000590
        /*0114*/ 	.word	0x000000ff
        /*0118*/ 	.word	0x00000058
        /*011c*/ 	.short	0x0100
        /*011e*/ 	.byte	0x06
	.zero		1


	//   ....[10]....
        /*0120*/ 	.word	0x000011b0
        /*0124*/ 	.word	0x00000003
        /*0128*/ 	.word	0x00000000
        /*012c*/ 	.short	0x010a
        /*012e*/ 	.byte	0x3f
	.zero		1


	//   ....[11]....
        /*0130*/ 	.word	0x000011f0
        /*0134*/ 	.word	0x00000003
        /*0138*/ 	.word	0x00000000
        /*013c*/ 	.short	0x010a
        /*013e*/ 	.byte	0x3f
	.zero		1


	//   ....[12]....
        /*0140*/ 	.word	0x00001490
        /*0144*/ 	.word	0x000000ff
        /*0148*/ 	.word	0x00000000
        /*014c*/ 	.short	0x010a
        /*014e*/ 	.byte	0x04
	.zero		1


	//   ....[13]....
        /*0150*/ 	.word	0x000014d0
        /*0154*/ 	.word	0x000000ff
        /*0158*/ 	.word	0x00000000
        /*015c*/ 	.short	0x010a
        /*015e*/ 	.byte	0x04
	.zero		1


	//   ....[14]....
        /*0160*/ 	.word	0x00001630
        /*0164*/ 	.word	0x000000ff
        /*0168*/ 	.word	0x00000000
        /*016c*/ 	.short	0x0101
        /*016e*/ 	.byte	0x04
	.zero		1


	//   ....[15]....
        /*0170*/ 	.word	0x00001810
        /*0174*/ 	.word	0x000000ff
        /*0178*/ 	.word	0x00000000
        /*017c*/ 	.short	0x0101
        /*017e*/ 	.byte	0x04
	.zero		1


	//   ....[16]....
        /*0180*/ 	.word	0x00006bb0
        /*0184*/ 	.word	0x0000000c
        /*0188*/ 	.word	0x00000020
        /*018c*/ 	.short	0x010a
        /*018e*/ 	.byte	0x3f
	.zero		1


	//   ....[17]....
        /*0190*/ 	.word	0x00006f50
        /*0194*/ 	.word	0x00000005
        /*0198*/ 	.word	0x00000058
        /*019c*/ 	.short	0x0101
        /*019e*/ 	.byte	0x3f
	.zero		1


	//   ....[18]....
        /*01a0*/ 	.word	0x00007650
        /*01a4*/ 	.word	0x00000007
        /*01a8*/ 	.word	0x00000000
        /*01ac*/ 	.short	0x010a
        /*01ae*/ 	.byte	0x3f
	.zero		1


	//   ....[19]....
        /*01b0*/ 	.word	0x000076d0
        /*01b4*/ 	.word	0x00000006
        /*01b8*/ 	.word	0x00000000
        /*01bc*/ 	.short	0x010a
        /*01be*/ 	.byte	0x3f
	.zero		1


	//   ....[20]....
        /*01c0*/ 	.word	0x00007760
        /*01c4*/ 	.word	0x00000007
        /*01c8*/ 	.word	0x00000000
        /*01cc*/ 	.short	0x010a
        /*01ce*/ 	.byte	0x3f
	.zero		1


	//   ....[21]....
        /*01d0*/ 	.word	0x000077f0
        /*01d4*/ 	.word	0x00000005
        /*01d8*/ 	.word	0x00000000
        /*01dc*/ 	.short	0x010a
        /*01de*/ 	.byte	0x3f
	.zero		1


	//   ....[22]....
        /*01e0*/ 	.word	0x00007850
        /*01e4*/ 	.word	0x00000003
        /*01e8*/ 	.word	0x00000000
        /*01ec*/ 	.short	0x010a
        /*01ee*/ 	.byte	0x3f
	.zero		1


	//   ....[23]....
        /*01f0*/ 	.word	0x000078b0
        /*01f4*/ 	.word	0x00000004
        /*01f8*/ 	.word	0x00000000
        /*01fc*/ 	.short	0x010a
        /*01fe*/ 	.byte	0x3f
	.zero		1


	//   ....[24]....
        /*0200*/ 	.word	0x00007980
        /*0204*/ 	.word	0x0000000c
        /*0208*/ 	.word	0x00000020
        /*020c*/ 	.short	0x010a
        /*020e*/ 	.byte	0x3f
	.zero		1


	//   ....[25]....
        /*0210*/ 	.word	0x00007a50
        /*0214*/ 	.word	0x00000007
        /*0218*/ 	.word	0x00000000
        /*021c*/ 	.short	0x010a
        /*021e*/ 	.byte	0x3f
	.zero		1


	//   ....[26]....
        /*0220*/ 	.word	0x00007aa0
        /*0224*/ 	.word	0x00000006
        /*0228*/ 	.word	0x00000000
        /*022c*/ 	.short	0x010a
        /*022e*/ 	.byte	0x3f
	.zero		1


	//   ....[27]....
        /*0230*/ 	.word	0x00007af0
        /*0234*/ 	.word	0x00000007
        /*0238*/ 	.word	0x00000000
        /*023c*/ 	.short	0x010a
        /*023e*/ 	.byte	0x3f
	.zero		1


	//----- nvinfo : EIATTR_NUM_MBARRIERS
	.align		4
.L_35:
        /*0240*/ 	.byte	0x03, 0x38
        /*0242*/ 	.short	0x000a


	//----- nvinfo : EIATTR_EXIT_INSTR_OFFSETS
	.align		4
        /*0244*/ 	.byte	0x04, 0x1c
        /*0246*/ 	.short	(.L_37 - .L_36)


	//   ....[0]....
.L_36:
        /*0248*/ 	.word	0x000005e0


	//   ....[1]....
        /*024c*/ 	.word	0x00000ea0


	//   ....[2]....
        /*0250*/ 	.word	0x00006220


	//   ....[3]....
        /*0254*/ 	.word	0x00006850


	//   ....[4]....
        /*0258*/ 	.word	0x00007840


	//----- nvinfo : EIATTR_MAX_THREADS
	.align		4
.L_37:
        /*025c*/ 	.byte	0x04, 0x05
        /*025e*/ 	.short	(.L_39 - .L_38)
.L_38:
        /*0260*/ 	.word	0x00000180
        /*0264*/ 	.word	0x00000001
        /*0268*/ 	.word	0x00000001


	//----- nvinfo : EIATTR_CRS_STACK_SIZE
	.align		4
.L_39:
        /*026c*/ 	.byte	0x04, 0x1e
        /*026e*/ 	.short	(.L_41 - .L_40)
.L_40:
        /*0270*/ 	.word	0x00000000


	//----- nvinfo : EIATTR_CBANK_PARAM_SIZE
	.align		4
.L_41:
        /*0274*/ 	.byte	0x03, 0x19
        /*0276*/ 	.short	0x0470


	//----- nvinfo : EIATTR_PARAM_CBANK
	.align		4
        /*0278*/ 	.byte	0x04, 0x0a
        /*027a*/ 	.short	(.L_43 - .L_42)
	.align		4
.L_42:
        /*027c*/ 	.word	index@(.nv.constant0._ZN7cutlass13device_kernelINS_4gemm6kernel13GemmUniversalIN4cute5tupleIJiiiiEEENS1_10collective13CollectiveMmaINS1_34MainloopSm90TmaGmmaWarpSpecializedILi4ENS5_IJNS4_1CILi1EEESB_SB_EEENS1_35KernelTmaWarpSpecializedCooperativeEEENS5_IJNSA_ILi128EEESF_NSA_ILi32EEEEEENS_6half_tENS5_IJlSB_lEEESI_SJ_NS4_8TiledMMAINS4_8MMA_AtomIJNS4_4SM904GMMA26MMA_64x128x16_F32F16F16_SSILNSN_5MajorE0ELSP_0ELNSN_7ScaleInE1ELSQ_1EEEEEENS4_6LayoutINS5_IJNSA_ILi2EEESB_SB_EEENS5_IJSB_NSA_ILi0EEESW_EEEEENS5_IJNS4_10UnderscoreESZ_SZ_EEEEENS4_13SM90_TMA_LOADENS4_14ComposedLayoutINS4_7SwizzleILi2ELi4ELi3EEENS4_18smem_ptr_flag_bitsILi16EEENST_INS5_IJNSA_ILi8EEESG_EEENS5_IJSG_SB_EEEEEEEvNS4_8identityES12_S1C_vS1D_EENS_8epilogue10collective6detail29Sm90TmaWarpSpecializedAdapterINS1G_15DefaultEpilogueISI_SJ_SJ_NS1F_6thread17LinearCombinationISI_Li1EffLNS1K_9ScaleType4KindE0ELNS_15FloatRoundStyleE2ESI_EENS1_15EpilogueDefaultEEEEEvvEEEEvNT_6ParamsE)
        /*0280*/ 	.short	0x0210
        /*0282*/ 	.short	0x0470


	//----- nvinfo : EIATTR_SW_WAR
	.align		4
.L_43:
        /*0284*/ 	.byte	0x04, 0x36
        /*0286*/ 	.short	(.L_45 - .L_44)
.L_44:
        /*0288*/ 	.word	0x00000008
.L_45:


//--------------------- .nv.callgraph             --------------------------
	.section	.nv.callgraph,"",@"SHT_CUDA_CALLGRAPH"
	.align	4
	.sectionentsize	8
	.align		4
        /*0000*/ 	.word	0x00000000
	.align		4
        /*0004*/ 	.word	0xffffffff
	.align		4
        /*0008*/ 	.word	index@(_ZN7cutlass13device_kernelINS_4gemm6kernel13GemmUniversalIN4cute5tupleIJiiiiEEENS1_10collective13CollectiveMmaINS1_34MainloopSm90TmaGmmaWarpSpecializedILi4ENS5_IJNS4_1CILi1EEESB_SB_EEENS1_35KernelTmaWarpSpecializedCooperativeEEENS5_IJNSA_ILi128EEESF_NSA_ILi32EEEEEENS_6half_tENS5_IJlSB_lEEESI_SJ_NS4_8TiledMMAINS4_8MMA_AtomIJNS4_4SM904GMMA26MMA_64x128x16_F32F16F16_SSILNSN_5MajorE0ELSP_0ELNSN_7ScaleInE1ELSQ_1EEEEEENS4_6LayoutINS5_IJNSA_ILi2EEESB_SB_EEENS5_IJSB_NSA_ILi0EEESW_EEEEENS5_IJNS4_10UnderscoreESZ_SZ_EEEEENS4_13SM90_TMA_LOADENS4_14ComposedLayoutINS4_7SwizzleILi2ELi4ELi3EEENS4_18smem_ptr_flag_bitsILi16EEENST_INS5_IJNSA_ILi8EEESG_EEENS5_IJSG_SB_EEEEEEEvNS4_8identityES12_S1C_vS1D_EENS_8epilogue10collective6detail29Sm90TmaWarpSpecializedAdapterINS1G_15DefaultEpilogueISI_SJ_SJ_NS1F_6thread17LinearCombinationISI_Li1EffLNS1K_9ScaleType4KindE0ELNS_15FloatRoundStyleE2ESI_EENS1_15EpilogueDefaultEEEEEvvEEEEvNT_6ParamsE)
	.align		4
        /*000c*/ 	.word	index@(__assertfail)
	.align		4
        /*0010*/ 	.word	0x00000000
	.align		4
        /*0014*/ 	.word	0xfffffffe
	.align		4
        /*0018*/ 	.word	0x00000000
	.align		4
        /*001c*/ 	.word	0xfffffffd
	.align		4
        /*0020*/ 	.word	0x00000000
	.align		4
        /*0024*/ 	.word	0xfffffffc


//--------------------- .nv.constant4             --------------------------
	.section	.nv.constant4,"a",@progbits
	.align	8
	.align		8
.nv.constant4:
        /*0000*/ 	.dword	__assertfail
	.align		8
        /*0008*/ 	.dword	__unnamed_1
	.align		8
        /*0010*/ 	.dword	_ZN40_INTERNAL_4a5926c1_4_k_cu_6d4a949d_175864cuda3std3__45__cpo5beginE
	.align		8
        /*0018*/ 	.dword	_ZN40_INTERNAL_4a5926c1_4_k_cu_6d4a949d_175864cuda3std3__45__cpo3endE
	.align		8
        /*0020*/ 	.dword	_ZN40_INTERNAL_4a5926c1_4_k_cu_6d4a949d_175864cuda3std3__45__cpo6cbeginE
	.align		8
        /*0028*/ 	.dword	_ZN40_INTERNAL_4a5926c1_4_k_cu_6d4a949d_175864cuda3std3__45__cpo4cendE
	.align		8
        /*0030*/ 	.dword	_ZN40_INTERNAL_4a5926c1_4_k_cu_6d4a949d_175864cuda3std3__442_GLOBAL__N__4a5926c1_4_k_cu_6d4a949d_175866ignoreE
	.align		8
        /*0038*/ 	.dword	_ZN40_INTERNAL_4a5926c1_4_k_cu_6d4a949d_175864cuda3std3__419piecewise_constructE
	.align		8
        /*0040*/ 	.dword	_ZN40_INTERNAL_4a5926c1_4_k_cu_6d4a949d_175864cuda3std3__48in_placeE
	.align		8
        /*0048*/ 	.dword	_ZN40_INTERNAL_4a5926c1_4_k_cu_6d4a949d_175864cuda3std6ranges3__45__cpo4swapE
	.align		8
        /*0050*/ 	.dword	_ZN40_INTERNAL_4a5926c1_4_k_cu_6d4a949d_175864cuda3std6ranges3__45__cpo9iter_moveE
	.align		8
        /*0058*/ 	.dword	_ZN40_INTERNAL_4a5926c1_4_k_cu_6d4a949d_175864cute7productE
	.align		8
        /*0060*/ 	.dword	_ZN40_INTERNAL_4a5926c1_4_k_cu_6d4a949d_175864cute1_E
	.align		8
        /*0068*/ 	.dword	$str$22
	.align		8
        /*0070*/ 	.dword	$str$23


//--------------------- .text._ZN7cutlass13device_kernelINS_4gemm6kernel13GemmUniversalIN4cute5tupleIJiiiiEEENS1_10collective13CollectiveMmaINS1_34MainloopSm90TmaGmmaWarpSpecializedILi4ENS5_IJNS4_1CILi1EEESB_SB_EEENS1_35KernelTmaWarpSpecializedCooperativeEEENS5_IJNSA_ILi128EEESF_NSA_ILi32EEEEEENS_6half_tENS5_IJlSB_lEEESI_SJ_NS4_8TiledMMAINS4_8MMA_AtomIJNS4_4SM904GMMA26MMA_64x128x16_F32F16F16_SSILNSN_5MajorE0ELSP_0ELNSN_7ScaleInE1ELSQ_1EEEEEENS4_6LayoutINS5_IJNSA_ILi2EEESB_SB_EEENS5_IJSB_NSA_ILi0EEESW_EEEEENS5_IJNS4_10UnderscoreESZ_SZ_EEEEENS4_13SM90_TMA_LOADENS4_14ComposedLayoutINS4_7SwizzleILi2ELi4ELi3EEENS4_18smem_ptr_flag_bitsILi16EEENST_INS5_IJNSA_ILi8EEESG_EEENS5_IJSG_SB_EEEEEEEvNS4_8identityES12_S1C_vS1D_EENS_8epilogue10collective6detail29Sm90TmaWarpSpecializedAdapterINS1G_15DefaultEpilogueISI_SJ_SJ_NS1F_6thread17LinearCombinationISI_Li1EffLNS1K_9ScaleType4KindE0ELNS_15FloatRoundStyleE2ESI_EENS1_15EpilogueDefaultEEEEEvvEEEEvNT_6ParamsE --------------------------
	.section	.text._ZN7cutlass13device_kernelINS_4gemm6kernel13GemmUniversalIN4cute5tupleIJiiiiEEENS1_10collective13CollectiveMmaINS1_34MainloopSm90TmaGmmaWarpSpecializedILi4ENS5_IJNS4_1CILi1EEESB_SB_EEENS1_35KernelTmaWarpSpecializedCooperativeEEENS5_IJNSA_ILi128EEESF_NSA_ILi32EEEEEENS_6half_tENS5_IJlSB_lEEESI_SJ_NS4_8TiledMMAINS4_8MMA_AtomIJNS4_4SM904GMMA26MMA_64x128x16_F32F16F16_SSILNSN_5MajorE0ELSP_0ELNSN_7ScaleInE1ELSQ_1EEEEEENS4_6LayoutINS5_IJNSA_ILi2EEESB_SB_EEENS5_IJSB_NSA_ILi0EEESW_EEEEENS5_IJNS4_10UnderscoreESZ_SZ_EEEEENS4_13SM90_TMA_LOADENS4_14ComposedLayoutINS4_7SwizzleILi2ELi4ELi3EEENS4_18smem_ptr_flag_bitsILi16EEENST_INS5_IJNSA_ILi8EEESG_EEENS5_IJSG_SB_EEEEEEEvNS4_8identityES12_S1C_vS1D_EENS_8epilogue10collective6detail29Sm90TmaWarpSpecializedAdapterINS1G_15DefaultEpilogueISI_SJ_SJ_NS1F_6thread17LinearCombinationISI_Li1EffLNS1K_9ScaleType4KindE0ELNS_15FloatRoundStyleE2ESI_EENS1_15EpilogueDefaultEEEEEvvEEEEvNT_6ParamsE,"ax",@progbits
	.align	128
.text._ZN7cutlass13device_kernelINS_4gemm6kernel13GemmUniversalIN4cute5tupleIJiiiiEEENS1_10collective13CollectiveMmaINS1_34MainloopSm90TmaGmmaWarpSpecializedILi4ENS5_IJNS4_1CILi1EEESB_SB_EEENS1_35KernelTmaWarpSpecializedCooperativeEEENS5_IJNSA_ILi128EEESF_NSA_ILi32EEEEEENS_6half_tENS5_IJlSB_lEEESI_SJ_NS4_8TiledMMAINS4_8MMA_AtomIJNS4_4SM904GMMA26MMA_64x128x16_F32F16F16_SSILNSN_5MajorE0ELSP_0ELNSN_7ScaleInE1ELSQ_1EEEEEENS4_6LayoutINS5_IJNSA_ILi2EEESB_SB_EEENS5_IJSB_NSA_ILi0EEESW_EEEEENS5_IJNS4_10UnderscoreESZ_SZ_EEEEENS4_13SM90_TMA_LOADENS4_14ComposedLayoutINS4_7SwizzleILi2ELi4ELi3EEENS4_18smem_ptr_flag_bitsILi16EEENST_INS5_IJNSA_ILi8EEESG_EEENS5_IJSG_SB_EEEEEEEvNS4_8identityES12_S1C_vS1D_EENS_8epilogue10collective6detail29Sm90TmaWarpSpecializedAdapterINS1G_15DefaultEpilogueISI_SJ_SJ_NS1F_6thread17LinearCombinationISI_Li1EffLNS1K_9ScaleType4KindE0ELNS_15FloatRoundStyleE2ESI_EENS1_15EpilogueDefaultEEEEEvvEEEEvNT_6ParamsE:
        .type           _ZN7cutlass13device_kernelINS_4gemm6kernel13GemmUniversalIN4cute5tupleIJiiiiEEENS1_10collective13CollectiveMmaINS1_34MainloopSm90TmaGmmaWarpSpecializedILi4ENS5_IJNS4_1CILi1EEESB_SB_EEENS1_35KernelTmaWarpSpecializedCooperativeEEENS5_IJNSA_ILi128EEESF_NSA_ILi32EEEEEENS_6half_tENS5_IJlSB_lEEESI_SJ_NS4_8TiledMMAINS4_8MMA_AtomIJNS4_4SM904GMMA26MMA_64x128x16_F32F16F16_SSILNSN_5MajorE0ELSP_0ELNSN_7ScaleInE1ELSQ_1EEEEEENS4_6LayoutINS5_IJNSA_ILi2EEESB_SB_EEENS5_IJSB_NSA_ILi0EEESW_EEEEENS5_IJNS4_10UnderscoreESZ_SZ_EEEEENS4_13SM90_TMA_LOADENS4_14ComposedLayoutINS4_7SwizzleILi2ELi4ELi3EEENS4_18smem_ptr_flag_bitsILi16EEENST_INS5_IJNSA_ILi8EEESG_EEENS5_IJSG_SB_EEEEEEEvNS4_8identityES12_S1C_vS1D_EENS_8epilogue10collective6detail29Sm90TmaWarpSpecializedAdapterINS1G_15DefaultEpilogueISI_SJ_SJ_NS1F_6thread17LinearCombinationISI_Li1EffLNS1K_9ScaleType4KindE0ELNS_15FloatRoundStyleE2ESI_EENS1_15EpilogueDefaultEEEEEvvEEEEvNT_6ParamsE,@function
        .size           _ZN7cutlass13device_kernelINS_4gemm6kernel13GemmUniversalIN4cute5tupleIJiiiiEEENS1_10collective13CollectiveMmaINS1_34MainloopSm90TmaGmmaWarpSpecializedILi4ENS5_IJNS4_1CILi1EEESB_SB_EEENS1_35KernelTmaWarpSpecializedCooperativeEEENS5_IJNSA_ILi128EEESF_NSA_ILi32EEEEEENS_6half_tENS5_IJlSB_lEEESI_SJ_NS4_8TiledMMAINS4_8MMA_AtomIJNS4_4SM904GMMA26MMA_64x128x16_F32F16F16_SSILNSN_5MajorE0ELSP_0ELNSN_7ScaleInE1ELSQ_1EEEEEENS4_6LayoutINS5_IJNSA_ILi2EEESB_SB_EEENS5_IJSB_NSA_ILi0EEESW_EEEEENS5_IJNS4_10UnderscoreESZ_SZ_EEEEENS4_13SM90_TMA_LOADENS4_14ComposedLayoutINS4_7SwizzleILi2ELi4ELi3EEENS4_18smem_ptr_flag_bitsILi16EEENST_INS5_IJNSA_ILi8EEESG_EEENS5_IJSG_SB_EEEEEEEvNS4_8identityES12_S1C_vS1D_EENS_8epilogue10collective6detail29Sm90TmaWarpSpecializedAdapterINS1G_15DefaultEpilogueISI_SJ_SJ_NS1F_6thread17LinearCombinationISI_Li1EffLNS1K_9ScaleType4KindE0ELNS_15FloatRoundStyleE2ESI_EENS1_15EpilogueDefaultEEEEEvvEEEEvNT_6ParamsE,(.L_x_194 - _ZN7cutlass13device_kernelINS_4gemm6kernel13GemmUniversalIN4cute5tupleIJiiiiEEENS1_10collective13CollectiveMmaINS1_34MainloopSm90TmaGmmaWarpSpecializedILi4ENS5_IJNS4_1CILi1EEESB_SB_EEENS1_35KernelTmaWarpSpecializedCooperativeEEENS5_IJNSA_ILi128EEESF_NSA_ILi32EEEEEENS_6half_tENS5_IJlSB_lEEESI_SJ_NS4_8TiledMMAINS4_8MMA_AtomIJNS4_4SM904GMMA26MMA_64x128x16_F32F16F16_SSILNSN_5MajorE0ELSP_0ELNSN_7ScaleInE1ELSQ_1EEEEEENS4_6LayoutINS5_IJNSA_ILi2EEESB_SB_EEENS5_IJSB_NSA_ILi0EEESW_EEEEENS5_IJNS4_10UnderscoreESZ_SZ_EEEEENS4_13SM90_TMA_LOADENS4_14ComposedLayoutINS4_7SwizzleILi2ELi4ELi3EEENS4_18smem_ptr_flag_bitsILi16EEENST_INS5_IJNSA_ILi8EEESG_EEENS5_IJSG_SB_EEEEEEEvNS4_8identityES12_S1C_vS1D_EENS_8epilogue10collective6detail29Sm90TmaWarpSpecializedAdapterINS1G_15DefaultEpilogueISI_SJ_SJ_NS1F_6thread17LinearCombinationISI_Li1EffLNS1K_9ScaleType4KindE0ELNS_15FloatRoundStyleE2ESI_EENS1_15EpilogueDefaultEEEEEvvEEEEvNT_6ParamsE)
        .other          _ZN7cutlass13device_kernelINS_4gemm6kernel13GemmUniversalIN4cute5tupleIJiiiiEEENS1_10collective13CollectiveMmaINS1_34MainloopSm90TmaGmmaWarpSpecializedILi4ENS5_IJNS4_1CILi1EEESB_SB_EEENS1_35KernelTmaWarpSpecializedCooperativeEEENS5_IJNSA_ILi128EEESF_NSA_ILi32EEEEEENS_6half_tENS5_IJlSB_lEEESI_SJ_NS4_8TiledMMAINS4_8MMA_AtomIJNS4_4SM904GMMA26MMA_64x128x16_F32F16F16_SSILNSN_5MajorE0ELSP_0ELNSN_7ScaleInE1ELSQ_1EEEEEENS4_6LayoutINS5_IJNSA_ILi2EEESB_SB_EEENS5_IJSB_NSA_ILi0EEESW_EEEEENS5_IJNS4_10UnderscoreESZ_SZ_EEEEENS4_13SM90_TMA_LOADENS4_14ComposedLayoutINS4_7SwizzleILi2ELi4ELi3EEENS4_18smem_ptr_flag_bitsILi16EEENST_INS5_IJNSA_ILi8EEESG_EEENS5_IJSG_SB_EEEEEEEvNS4_8identityES12_S1C_vS1D_EENS_8epilogue10collective6detail29Sm90TmaWarpSpecializedAdapterINS1G_15DefaultEpilogueISI_SJ_SJ_NS1F_6thread17LinearCombinationISI_Li1EffLNS1K_9ScaleType4KindE0ELNS_15FloatRoundStyleE2ESI_EENS1_15EpilogueDefaultEEEEEvvEEEEvNT_6ParamsE,@"STO_CUDA_ENTRY STV_DEFAULT"
_ZN7cutlass13device_kernelINS_4gemm6kernel13GemmUniversalIN4cute5tupleIJiiiiEEENS1_10collective13CollectiveMmaINS1_34MainloopSm90TmaGmmaWarpSpecializedILi4ENS5_IJNS4_1CILi1EEESB_SB_EEENS1_35KernelTmaWarpSpecializedCooperativeEEENS5_IJNSA_ILi128EEESF_NSA_ILi32EEEEEENS_6half_tENS5_IJlSB_lEEESI_SJ_NS4_8TiledMMAINS4_8MMA_AtomIJNS4_4SM904GMMA26MMA_64x128x16_F32F16F16_SSILNSN_5MajorE0ELSP_0ELNSN_7ScaleInE1ELSQ_1EEEEEENS4_6LayoutINS5_IJNSA_ILi2EEESB_SB_EEENS5_IJSB_NSA_ILi0EEESW_EEEEENS5_IJNS4_10UnderscoreESZ_SZ_EEEEENS4_13SM90_TMA_LOADENS4_14ComposedLayoutINS4_7SwizzleILi2ELi4ELi3EEENS4_18smem_ptr_flag_bitsILi16EEENST_INS5_IJNSA_ILi8EEESG_EEENS5_IJSG_SB_EEEEEEEvNS4_8identityES12_S1C_vS1D_EENS_8epilogue10collective6detail29Sm90TmaWarpSpecializedAdapterINS1G_15DefaultEpilogueISI_SJ_SJ_NS1F_6thread17LinearCombinationISI_Li1EffLNS1K_9ScaleType4KindE0ELNS_15FloatRoundStyleE2ESI_EENS1_15EpilogueDefaultEEEEEvvEEEEvNT_6ParamsE:
[----:B------:R-:W0:Y:S01]  /*0000*/  LDC R1, c[0x0][0x28] ;  /* 0x00000a00ff017b82 */ /* 0x000e220000000800 */
[----:B------:R-:W1:Y:S01]  /*0010*/  S2R R18, SR_TID.X ;  /* 0x0000000000127919 */ /* 0x000e620000002100 */
[----:B------:R-:W-:Y:S01]  /*0020*/  ELECT P0, URZ, PT ;  /* 0x00000000003f782f */ /* 0x000fe20003800000 */
[----:B------:R-:W-:Y:S01]  /*0030*/  BSSY B0, `(.L_x_0) ;  /* 0x000000f000007945 */ /* 0x000fe20003800000 */
[--C-:B-1----:R-:W-:Y:S02]  /*0040*/  SHF.R.U32.HI R0, RZ, 0x5, R18.reuse ;  /* 0x00000005ff007819 */ /* 0x102fe40000011612 */
[----:B------:R-:W-:-:S03]  /*0050*/  SHF.R.U32.HI R22, RZ, 0x7, R18 ;  /* 0x00000007ff167819 */ /* 0x000fc60000011612 */
[----:B------:R-:W1:Y:S04]  /*0060*/  SHFL.IDX PT, R5, R0, RZ, 0x1f ;  /* 0x00001fff00057589 */ /* 0x000e6800000e0000 */
[----:B------:R2:W3:Y:S01]  /*0070*/  SHFL.IDX PT, R8, R22, RZ, 0x1f ;  /* 0x00001fff16087589 */ /* 0x0004e200000e0000 */
[----:B-1----:R-:W-:-:S13]  /*0080*/  ISETP.NE.OR P0, PT, R5, RZ, !P0 ;  /* 0x000000ff0500720c */ /* 0x002fda0004705670 */
[----:B0-23--:R-:W-:Y:S05]  /*0090*/  @P0 BRA `(.L_x_1) ;  /* 0x0000000000200947 */ /* 0x00dfea0003800000 */
[----:B------:R-:W-:Y:S02]  /*00a0*/  ULDC.64 UR4, c[0x0][0x198] ;  /* 0x0000660000047ab9 */ /* 0x000fe40000000a00 */
[----:B------:R-:W-:Y:S02]  /*00b0*/  UIADD3 UR6, UP0, UR4, 0xf0, URZ ;  /* 0x000000f004067890 */ /* 0x000fe4000ff1e03f */
[----:B------:R-:W-:Y:S02]  /*00c0*/  UIADD3 UR4, UP1, UR4, 0x1f0, URZ ;  /* 0x000001f004047890 */ /* 0x000fe4000ff3e03f */
[----:B------:R-:W-:Y:S02]  /*00d0*/  UIADD3.X UR7, URZ, UR5, URZ, UP0, !UPT ;  /* 0x000000053f077290 */ /* 0x000fe400087fe43f */
[----:B------:R-:W-:-:S07]  /*00e0*/  UIADD3.X UR5, URZ, UR5, URZ, UP1, !UPT ;  /* 0x000000053f057290 */ /* 0x000fce0008ffe43f */
[----:B------:R0:W-:Y:S02]  /*00f0*/  UTMACCTL.PF [UR6] ;  /* 0x00000000060079b9 */ /* 0x0001e40008040000 */
[----:B------:R0:W-:Y:S02]  /*0100*/  UTMACCTL.PF [UR4] ;  /* 0x00000000040079b9 */ /* 0x0001e40008040000 */
[----:B0-----:R-:W-:Y:S01]  /*0110*/  NOP ;  /* 0x0000000000007918 */ /* 0x001fe20000000000 */
.L_x_1:
[----:B------:R-:W-:Y:S05]  /*0120*/  BSYNC B0 ;  /* 0x0000000000007941 */ /* 0x000fea0003800000 */
.L_x_0:
[----:B------:R-:W0:Y:S02]  /*0130*/  SHFL.IDX PT, R2, R0, RZ, 0x1f ;  /* 0x00001fff00027589 */ /* 0x000e2400000e0000 */
[----:B0-----:R-:W-:-:S13]  /*0140*/  ISETP.NE.AND P0, PT, R2, RZ, PT ;  /* 0x000000ff0200720c */ /* 0x001fda0003f05270 */
[----:B------:R-:W-:Y:S05]  /*0150*/  @P0 BRA `(.L_x_2) ;  /* 0x0000000000580947 */ /* 0x000fea0003800000 */
[----:B------:R-:W0:Y:S01]  /*0160*/  S2UR UR8, SR_CgaCtaId ;  /* 0x00000000000879c3 */ /* 0x000e220000008800 */
[----:B------:R-:W-:Y:S01]  /*0170*/  UMOV UR4, 0x400 ;  /* 0x0000040000047882 */ /* 0x000fe20000000000 */
[----:B------:R-:W-:Y:S01]  /*0180*/  UMOV UR5, 0x1 ;  /* 0x0000000100057882 */ /* 0x000fe20000000000 */
[----:B------:R-:W-:Y:S01]  /*0190*/  UMOV UR6, 0x100 ;  /* 0x0000010000067882 */ /* 0x000fe20000000000 */
[----:B------:R-:W-:Y:S01]  /*01a0*/  ELECT P0, URZ, PT ;  /* 0x00000000003f782f */ /* 0x000fe20003800000 */
[----:B------:R-:W-:-:S04]  /*01b0*/  UIADD3 UR6, -UR6, 0x100000, URZ ;  /* 0x0010000006067890 */ /* 0x000fc8000fffe13f */
[----:B------:R-:W-:Y:S02]  /*01c0*/  USHF.L.U32 UR7, UR6, 0xb, URZ ;  /* 0x0000000b06077899 */ /* 0x000fe4000800063f */
[----:B------:R-:W-:Y:S02]  /*01d0*/  USHF.L.U32 UR6, UR6, 0x1, URZ ;  /* 0x0000000106067899 */ /* 0x000fe4000800063f */
[----:B0-----:R-:W-:Y:S02]  /*01e0*/  ULEA UR8, UR8, UR4, 0x18 ;  /* 0x0000000408087291 */ /* 0x001fe4000f8ec03f */
[----:B------:R-:W-:-:S04]  /*01f0*/  UIADD3 UR4, -UR5, 0x100000, URZ ;  /* 0x0010000005047890 */ /* 0x000fc8000fffe13f */
[----:B------:R-:W-:Y:S02]  /*0200*/  USHF.L.U32 UR5, UR4, 0xb, URZ ;  /* 0x0000000b04057899 */ /* 0x000fe4000800063f */
[----:B------:R-:W-:Y:S01]  /*0210*/  USHF.L.U32 UR4, UR4, 0x1, URZ ;  /* 0x0000000104047899 */ /* 0x000fe2000800063f */
[----:B------:R-:W0:Y:S11]  /*0220*/  FENCE.VIEW.ASYNC.S ;  /* 0x00000000000073c6 */ /* 0x000e360000000000 */
[----:B0-----:R0:W1:Y:S01]  /*0230*/  SYNCS.EXCH.64 URZ, [UR8], UR4 ;  /* 0x00000004083f75b2 */ /* 0x0010620008000100 */
[----:B------:R0:W2:Y:S01]  /*0240*/  SYNCS.EXCH.64 URZ, [UR8+0x20], UR6 ;  /* 0x00002006083f75b2 */ /* 0x0000a20008000100 */
[----:B------:R0:W3:Y:S01]  /*0250*/  SYNCS.EXCH.64 URZ, [UR8+0x8], UR4 ;  /* 0x00000804083f75b2 */ /* 0x0000e20008000100 */
[----:B------:R0:W4:Y:S01]  /*0260*/  SYNCS.EXCH.64 URZ, [UR8+0x28], UR6 ;  /* 0x00002806083f75b2 */ /* 0x0001220008000100 */
[----:B------:R0:W0:Y:S01]  /*0270*/  SYNCS.EXCH.64 URZ, [UR8+0x10], UR4 ;  /* 0x00001004083f75b2 */ /* 0x0000220008000100 */
[----:B------:R0:W0:Y:S01]  /*0280*/  SYNCS.EXCH.64 URZ, [UR8+0x30], UR6 ;  /* 0x00003006083f75b2 */ /* 0x0000220008000100 */
[----:B------:R0:W0:Y:S01]  /*0290*/  SYNCS.EXCH.64 URZ, [UR8+0x18], UR4 ;  /* 0x00001804083f75b2 */ /* 0x0000220008000100 */
[----:B------:R0:W0:Y:S01]  /*02a0*/  SYNCS.EXCH.64 URZ, [UR8+0x38], UR6 ;  /* 0x00003806083f75b2 */ /* 0x0000220008000100 */
[----:B------:R-:W-:Y:S01]  /*02b0*/  NOP ;  /* 0x0000000000007918 */ /* 0x000fe20000000000 */
.L_x_2:
[----:B------:R-:W5:Y:S01]  /*02c0*/  SHFL.IDX PT, R0, R0, RZ, 0x1f ;  /* 0x00001fff00007589 */ /* 0x000f6200000e0000 */
[----:B------:R-:W-:Y:S01]  /*02d0*/  ELECT P0, URZ, PT ;  /* 0x00000000003f782f */ /* 0x000fe20003800000 */
[----:B------:R-:W1:Y:S01]  /*02e0*/  LDC R2, c[0x0][0x65c] ;  /* 0x00019700ff027b82 */ /* 0x000e620000000800 */
[----:B------:R-:W-:Y:S01]  /*02f0*/  SHF.R.S32.HI R6, RZ, 0x1f, R5 ;  /* 0x0000001fff067819 */ /* 0x000fe20000011405 */
[----:B------:R-:W2:Y:S01]  /*0300*/  S2R R3, SR_CTAID.Y ;  /* 0x0000000000037919 */ /* 0x000ea20000002600 */
[----:B0-----:R-:W-:Y:S01]  /*0310*/  UMOV UR4, 0x20 ;  /* 0x0000002000047882 */ /* 0x001fe20000000000 */
[----:B------:R-:W-:Y:S01]  /*0320*/  ISETP.NE.AND P2, PT, R8, RZ, PT ;  /* 0x000000ff0800720c */ /* 0x000fe20003f45270 */
[----:B------:R-:W-:Y:S01]  /*0330*/  NOP ;  /* 0x0000000000007918 */ /* 0x000fe20000000000 */
[----:B------:R-:W0:Y:S01]  /*0340*/  S2R R4, SR_CTAID.X ;  /* 0x0000000000047919 */ /* 0x000e220000002500 */
[----:B------:R-:W-:Y:S01]  /*0350*/  LEA.HI R6, R6, R5, RZ, 0x2 ;  /* 0x0000000506067211 */ /* 0x000fe200078f10ff */
[----:B------:R-:W-:Y:S01]  /*0360*/  NOP ;  /* 0x0000000000007918 */ /* 0x000fe20000000000 */
[----:B-----5:R-:W-:-:S02]  /*0370*/  ISETP.NE.OR P0, PT, R0, RZ, !P0 ;  /* 0x000000ff0000720c */ /* 0x020fc40004705670 */
[----:B-1----:R-:W-:-:S04]  /*0380*/  ISETP.NE.AND P3, PT, R2, 0x1, PT ;  /* 0x000000010200780c */ /* 0x002fc80003f65270 */
[----:B------:R-:W-:Y:S02]  /*0390*/  P2R R0, PR, RZ, 0x8 ;  /* 0x00000008ff007803 */ /* 0x000fe40000000000 */
[----:B------:R-:W-:-:S05]  /*03a0*/  LOP3.LUT R0, R6, 0xfffffffc, RZ, 0xc0, !PT ;  /* 0xfffffffc06007812 */ /* 0x000fca00078ec0ff */
[----:B------:R-:W-:Y:S01]  /*03b0*/  VOTEU.ALL UP0, P0 ;  /* 0x00000000003f7886 */ /* 0x000fe20000000000 */
[----:B------:R-:W-:Y:S01]  /*03c0*/  IMAD.IADD R0, R5, 0x1, -R0 ;  /* 0x0000000105007824 */ /* 0x000fe200078e0a00 */
[----:B------:R-:W0:Y:S01]  /*03d0*/  @P3 LDC R17, c[0x0][0x10] ;  /* 0x00000400ff113b82 */ /* 0x000e220000000800 */
[----:B------:R-:W-:Y:S01]  /*03e0*/  VOTEU.ALL UP1, P0 ;  /* 0x00000000003f7886 */ /* 0x000fe20000020000 */
[----:B--2---:R-:W-:Y:S01]  /*03f0*/  @P3 IMAD.MOV.U32 R6, RZ, RZ, R3 ;  /* 0x000000ffff063224 */ /* 0x004fe200078e0003 */
[----:B------:R-:W-:Y:S01]  /*0400*/  @!UP0 UMOV UR6, 0x400 ;  /* 0x0000040000068882 */ /* 0x000fe20000000000 */
[----:B------:R-:W-:-:S04]  /*0410*/  @!UP0 UIADD3 UR4, -UR4, 0x100000, URZ ;  /* 0x0010000004048890 */ /* 0x000fc8000fffe13f */
[----:B------:R-:W-:Y:S02]  /*0420*/  @!UP0 USHF.L.U32 UR5, UR4, 0xb, URZ ;  /* 0x0000000b04058899 */ /* 0x000fe4000800063f */
[----:B------:R-:W-:Y:S01]  /*0430*/  @!UP0 USHF.L.U32 UR4, UR4, 0x1, URZ ;  /* 0x0000000104048899 */ /* 0x000fe2000800063f */
[----:B------:R-:W-:Y:S02]  /*0440*/  @P3 IMAD.MOV.U32 R7, RZ, RZ, RZ ;  /* 0x000000ffff073224 */ /* 0x000fe400078e00ff */
[----:B------:R-:W-:Y:S01]  /*0450*/  IMAD.MOV.U32 R5, RZ, RZ, RZ ;  /* 0x000000ffff057224 */ /* 0x000fe200078e00ff */
[----:B------:R-:W1:Y:S01]  /*0460*/  @!UP0 S2UR UR7, SR_CgaCtaId ;  /* 0x00000000000789c3 */ /* 0x000e620000008800 */
[----:B------:R-:W-:-:S07]  /*0470*/  @P3 IMAD.MOV.U32 R11, RZ, RZ, RZ ;  /* 0x000000ffff0b3224 */ /* 0x000fce00078e00ff */
[----:B------:R-:W2:Y:S01]  /*0480*/  @!P3 LDC R9, c[0x0][0xc] ;  /* 0x00000300ff09bb82 */ /* 0x000ea20000000800 */
[----:B0-----:R-:W-:-:S04]  /*0490*/  @P3 IMAD.WIDE.U32 R16, R4, R17, R6 ;  /* 0x0000001104103225 */ /* 0x001fc800078e0006 */
[----:B------:R-:W-:Y:S01]  /*04a0*/  @P3 IMAD.IADD R17, R17, 0x1, R11 ;  /* 0x0000000111113824 */ /* 0x000fe200078e020b */
[----:B-1----:R-:W-:Y:S01]  /*04b0*/  @!UP0 ULEA UR6, UR7, UR6, 0x18 ;  /* 0x0000000607068291 */ /* 0x002fe2000f8ec03f */
[----:B------:R-:W-:Y:S01]  /*04c0*/  VOTEU.ALL UP0, P0 ;  /* 0x00000000003f7886 */ /* 0x000fe20000000000 */
[----:B------:R-:W-:-:S04]  /*04d0*/  ISETP.NE.AND P0, PT, R0, 0x3, PT ;  /* 0x000000030000780c */ /* 0x000fc80003f05270 */
[----:B------:R-:W-:Y:S01]  /*04e0*/  ISETP.EQ.OR P0, PT, R0, RZ, !P0 ;  /* 0x000000ff0000720c */ /* 0x000fe20004702670 */
[----:B--2---:R-:W-:-:S03]  /*04f0*/  @!P3 IMAD.WIDE.U32 R6, R9, R3, R4 ;  /* 0x000000030906b225 */ /* 0x004fc600078e0004 */
[C---:B------:R-:W-:Y:S01]  /*0500*/  ISETP.EQ.AND P0, PT, R8.reuse, RZ, P0 ;  /* 0x000000ff0800720c */ /* 0x040fe20000702270 */
[----:B------:R-:W-:Y:S01]  /*0510*/  VIADD R8, R8, 0xffffffff ;  /* 0xffffffff08087836 */ /* 0x000fe20000000000 */
[----:B------:R-:W0:Y:S02]  /*0520*/  FENCE.VIEW.ASYNC.S ;  /* 0x00000000000073c6 */ /* 0x000e240000000000 */
[----:B0-----:R0:W3:Y:S01]  /*0530*/  @!UP0 SYNCS.EXCH.64 URZ, [UR6+0x50], UR4 ;  /* 0x00005004063f85b2 */ /* 0x0010e20008000100 */
[----:B------:R-:W-:Y:S01]  /*0540*/  @!P3 IMAD.MOV.U32 R16, RZ, RZ, R6 ;  /* 0x000000ffff10b224 */ /* 0x000fe200078e0006 */
[----:B------:R-:W-:Y:S01]  /*0550*/  SEL R19, RZ, 0x1, !P0 ;  /* 0x00000001ff137807 */ /* 0x000fe20004000000 */
[----:B------:R-:W-:Y:S01]  /*0560*/  @!P3 IMAD.MOV.U32 R17, RZ, RZ, R7 ;  /* 0x000000ffff11b224 */ /* 0x000fe200078e0007 */
[----:B------:R-:W-:-:S04]  /*0570*/  ISETP.GE.U32.AND P1, PT, R8, 0x2, PT ;  /* 0x000000020800780c */ /* 0x000fc80003f26070 */
[----:B------:R-:W-:Y:S01]  /*0580*/  SEL R19, R19, 0x2, P1 ;  /* 0x0000000213137807 */ /* 0x000fe20000800000 */
[----:B------:R0:W3:Y:S01]  /*0590*/  @!UP1 SYNCS.EXCH.64 URZ, [UR6+0x58], UR4 ;  /* 0x00005804063f95b2 */ /* 0x0000e20008000100 */
[----:B------:R-:W-:Y:S01]  /*05a0*/  NOP ;  /* 0x0000000000007918 */ /* 0x000fe20000000000 */
[----:B---34-:R-:W-:Y:S06]  /*05b0*/  BAR.SYNC.DEFER_BLOCKING 0x0 ;  /* 0x0000000000007b1d */ /* 0x018fec0000010000 */
[----:B------:R-:W-:Y:S05]  /*05c0*/  @!P2 BRA `(.L_x_3) ;  /* 0x0000005c0018a947 */ /* 0x000fea0003800000 */
[----:B------:R-:W-:-:S13]  /*05d0*/  ISETP.GT.U32.AND P0, PT, R8, 0x1, PT ;  /* 0x000000010800780c */ /* 0x000fda0003f04070 */
[----:B0-----:R-:W-:Y:S05]  /*05e0*/  @P0 EXIT ;  /* 0x000000000000094d */ /* 0x001fea0003800000 */
[----:B------:R-:W-:Y:S01]  /*05f0*/  ULDC.64 UR4, c[0x0][0x650] ;  /* 0x0001940000047ab9 */ /* 0x000fe20000000a00 */
[----:B------:R-:W-:Y:S01]  /*0600*/  PRMT R0, RZ, 0x7610, R0 ;  /* 0x00007610ff007816 */ /* 0x000fe20000000000 */
[----:B------:R-:W-:Y:S01]  /*0610*/  IMAD.MOV.U32 R91, RZ, RZ, -0x1 ;  /* 0xffffffffff5b7424 */ /* 0x000fe200078e00ff */
[----:B------:R-:W-:Y:S01]  /*0620*/  ISETP.GE.U32.AND P0, PT, R16, UR4, PT ;  /* 0x0000000410007c0c */ /* 0x000fe2000bf06070 */
[----:B------:R-:W-:Y:S02]  /*0630*/  IMAD.MOV.U32 R92, RZ, RZ, -0x1 ;  /* 0xffffffffff5c7424 */ /* 0x000fe400078e00ff */
[----:B------:R-:W-:Y:S01]  /*0640*/  IMAD.MOV.U32 R89, RZ, RZ, -0x1 ;  /* 0xffffffffff597424 */ /* 0x000fe200078e00ff */
[----:B------:R-:W-:-:S13]  /*0650*/  ISETP.GE.U32.AND.EX P0, PT, R17, UR5, PT, P0 ;  /* 0x0000000511007c0c */ /* 0x000fda000bf06100 */
[----:B------:R-:W-:Y:S05]  /*0660*/  @P0 BRA `(.L_x_4) ;  /* 0x0000000400540947 */ /* 0x000fea0003800000 */
[----:B------:R-:W0:Y:S01]  /*0670*/  LDC.64 R14, c[0x0][0x628] ;  /* 0x00018a00ff0e7b82 */ /* 0x000e220000000a00 */
[----:B------:R-:W-:Y:S02]  /*0680*/  IMAD.MOV.U32 R6, RZ, RZ, R16 ;  /* 0x000000ffff067224 */ /* 0x000fe400078e0010 */
[----:B------:R-:W-:-:S05]  /*0690*/  IMAD.MOV.U32 R7, RZ, RZ, R17 ;  /* 0x000000ffff077224 */ /* 0x000fca00078e0011 */
[----:B------:R-:W1:Y:S08]  /*06a0*/  LDC R0, c[0x0][0x630] ;  /* 0x00018c00ff007b82 */ /* 0x000e700000000800 */
[----:B------:R-:W2:Y:S01]  /*06b0*/  LDC.64 R20, c[0x0][0x620] ;  /* 0x00018800ff147b82 */ /* 0x000ea20000000a00 */
[----:B0-----:R-:W-:-:S04]  /*06c0*/  ISETP.NE.U32.AND P0, PT, R14, RZ, PT ;  /* 0x000000ff0e00720c */ /* 0x001fc80003f05070 */
[----:B------:R-:W-:-:S13]  /*06d0*/  ISETP.NE.AND.EX P0, PT, R15, RZ, PT, P0 ;  /* 0x000000ff0f00720c */ /* 0x000fda0003f05300 */
[----:B-12---:R-:W-:Y:S05]  /*06e0*/  @!P0 BRA `(.L_x_5) ;  /* 0x0000000000288947 */ /* 0x006fea0003800000 */
[----:B------:R-:W0:Y:S02]  /*06f0*/  LDC R11, c[0x0][0x634] ;  /* 0x00018d00ff0b7b82 */ /* 0x000e240000000800 */
[----:B0-----:R-:W-:-:S05]  /*0700*/  IADD3 R11, P0, R16, R11, RZ ;  /* 0x0000000b100b7210 */ /* 0x001fca0007f1e0ff */
[----:B------:R-:W-:-:S04]  /*0710*/  IMAD.X R13, RZ, RZ, R17, P0 ;  /* 0x000000ffff0d7224 */ /* 0x000fc800000e0611 */
[----:B------:R-:W-:-:S04]  /*0720*/  IMAD.WIDE.U32 R6, R13, R14, RZ ;  /* 0x0000000e0d067225 */ /* 0x000fc800078e00ff */
[----:B------:R-:W-:-:S04]  /*0730*/  IMAD.WIDE.U32 R8, P0, R11, R15, R6 ;  /* 0x0000000f0b087225 */ /* 0x000fc80007800006 */
[----:B------:R-:W-:-:S04]  /*0740*/  IMAD.WIDE.U32 R6, R11, R14, RZ ;  /* 0x0000000e0b067225 */ /* 0x000fc800078e00ff */
[----:B------:R-:W-:Y:S01]  /*0750*/  IMAD.X R11, RZ, RZ, RZ, P0 ;  /* 0x000000ffff0b7224 */ /* 0x000fe200000e06ff */
[----:B------:R-:W-:Y:S01]  /*0760*/  IADD3 RZ, P0, R7, R8, RZ ;  /* 0x0000000807ff7210 */ /* 0x000fe20007f1e0ff */
[----:B------:R-:W-:-:S04]  /*0770*/  IMAD.MOV.U32 R10, RZ, RZ, R9 ;  /* 0x000000ffff0a7224 */ /* 0x000fc800078e0009 */
[----:B------:R-:W-:-:S08]  /*0780*/  IMAD.WIDE.U32.X R6, R13, R15, R10, P0 ;  /* 0x0000000f0d067225 */ /* 0x000fd000000e040a */
.L_x_5:
[-CC-:B------:R-:W-:Y:S01]  /*0790*/  SHF.R.U64 R89, R6, R0.reuse, R7.reuse ;  /* 0x0000000006597219 */ /* 0x180fe20000001207 */
[----:B------:R-:W0:Y:S01]  /*07a0*/  LDC R10, c[0x0][0x618] ;  /* 0x00018600ff0a7b82 */ /* 0x000e220000000800 */
[----:B------:R-:W-:Y:S01]  /*07b0*/  SHF.R.U32.HI R5, RZ, R0, R7 ;  /* 0x00000000ff057219 */ /* 0x000fe20000011607 */
[----:B------:R-:W-:Y:S01]  /*07c0*/  ULDC UR4, c[0x0][0x150] ;  /* 0x0000540000047ab9 */ /* 0x000fe20000000800 */
[----:B------:R-:W-:Y:S02]  /*07d0*/  IADD3 R9, P0, RZ, -R89, RZ ;  /* 0x80000059ff097210 */ /* 0x000fe40007f1e0ff */
[----:B------:R-:W-:-:S03]  /*07e0*/  I2FP.F32.U32 R0, R4 ;  /* 0x0000000400007245 */ /* 0x000fc60000201000 */
[----:B------:R-:W1:Y:S01]  /*07f0*/  LDC.64 R28, c[0x0][0x640] ;  /* 0x00019000ff1c7b82 */ /* 0x000e620000000a00 */
[----:B------:R-:W-:Y:S02]  /*0800*/  IMAD.X R11, RZ, RZ, ~R5, P0 ;  /* 0x000000ffff0b7224 */ /* 0x000fe400000e0e05 */
[----:B------:R-:W-:Y:S01]  /*0810*/  FMUL R0, R0, UR4 ;  /* 0x0000000400007c20 */ /* 0x000fe20008400000 */
[----:B------:R-:W-:Y:S01]  /*0820*/  IMAD.WIDE.U32 R6, R9, R20, R16 ;  /* 0x0000001409067225 */ /* 0x000fe200078e0010 */
[----:B------:R-:W-:-:S03]  /*0830*/  ULDC UR4, c[0x0][0x154] ;  /* 0x0000550000047ab9 */ /* 0x000fc60000000800 */
[----:B------:R-:W-:Y:S01]  /*0840*/  IMAD R8, R11, R20, RZ ;  /* 0x000000140b087224 */ /* 0x000fe200078e02ff */
[----:B------:R-:W2:Y:S01]  /*0850*/  LDC R5, c[0x0][0x144] ;  /* 0x00005100ff057b82 */ /* 0x000ea20000000800 */
[----:B------:R-:W3:Y:S02]  /*0860*/  F2I.U32.TRUNC.NTZ R0, R0 ;  /* 0x0000000000007305 */ /* 0x000ee4000020f000 */
[----:B------:R-:W-:-:S04]  /*0870*/  IMAD R9, R9, R21, R8 ;  /* 0x0000001509097224 */ /* 0x000fc800078e0208 */
[----:B------:R-:W-:Y:S01]  /*0880*/  IMAD.IADD R7, R7, 0x1, R9 ;  /* 0x0000000107077824 */ /* 0x000fe200078e0209 */
[----:B------:R-:W4:Y:S01]  /*0890*/  LDC R12, c[0x0][0x608] ;  /* 0x00018200ff0c7b82 */ /* 0x000f220000000800 */
[----:B------:R-:W-:-:S03]  /*08a0*/  IMAD.MOV.U32 R9, RZ, RZ, -0x1 ;  /* 0xffffffffff097424 */ /* 0x000fc600078e00ff */
[-CC-:B0-----:R-:W-:Y:S02]  /*08b0*/  SHF.R.U64 R20, R6, R10.reuse, R7.reuse ;  /* 0x0000000a06147219 */ /* 0x181fe40000001207 */
[----:B------:R-:W-:Y:S02]  /*08c0*/  I2FP.F32.U32 R6, R3 ;  /* 0x0000000300067245 */ /* 0x000fe40000201000 */
[----:B------:R-:W0:Y:S01]  /*08d0*/  LDC R26, c[0x0][0x658] ;  /* 0x00019600ff1a7b82 */ /* 0x000e220000000800 */
[----:B-1----:R-:W-:Y:S01]  /*08e0*/  ISETP.NE.U32.AND P0, PT, R28, RZ, PT ;  /* 0x000000ff1c00720c */ /* 0x002fe20003f05070 */
[----:B---3--:R-:W-:Y:S01]  /*08f0*/  IMAD.MOV R8, RZ, RZ, -R0 ;  /* 0x000000ffff087224 */ /* 0x008fe200078e0a00 */
[----:B------:R-:W-:Y:S01]  /*0900*/  SHF.R.U32.HI R7, RZ, R10, R7 ;  /* 0x0000000aff077219 */ /* 0x000fe20000011607 */
[----:B------:R-:W-:Y:S01]  /*0910*/  FMUL R6, R6, UR4 ;  /* 0x0000000406067c20 */ /* 0x000fe20008400000 */
[----:B------:R-:W-:-:S03]  /*0920*/  ISETP.NE.AND.EX P0, PT, R29, RZ, PT, P0 ;  /* 0x000000ff1d00720c */ /* 0x000fc60003f05300 */
[----:B------:R-:W1:Y:S01]  /*0930*/  LDC R14, c[0x0][0x148] ;  /* 0x00005200ff0e7b82 */ /* 0x000e620000000800 */
[----:B--2---:R-:W-:-:S07]  /*0940*/  IMAD R0, R5, R8, R4 ;  /* 0x0000000805007224 */ /* 0x004fce00078e0204 */
[----:B------:R-:W2:Y:S01]  /*0950*/  LDC R24, c[0x0][0x600] ;  /* 0x00018000ff187b82 */ /* 0x000ea20000000800 */
[-CC-:B----4-:R-:W-:Y:S02]  /*0960*/  SHF.R.U64 R30, R20, R12.reuse, R7.reuse ;  /* 0x0000000c141e7219 */ /* 0x190fe40000001207 */
[----:B------:R-:W-:Y:S01]  /*0970*/  SHF.R.U32.HI R5, RZ, R12, R7 ;  /* 0x0000000cff057219 */ /* 0x000fe20000011607 */
[----:B------:R-:W-:Y:S01]  /*0980*/  IMAD.MOV.U32 R7, RZ, RZ, 0x1 ;  /* 0x00000001ff077424 */ /* 0x000fe200078e00ff */
[----:B------:R3:W4:Y:S03]  /*0990*/  F2I.U32.TRUNC.NTZ R12, R6 ;  /* 0x00000006000c7305 */ /* 0x000726000020f000 */
[----:B------:R-:W1:Y:S01]  /*09a0*/  LDC R15, c[0x0][0x648] ;  /* 0x00019200ff0f7b82 */ /* 0x000e620000000800 */
[-C--:B0-----:R-:W-:Y:S02]  /*09b0*/  SHF.L.U32 R4, R9, R26.reuse, RZ ;  /* 0x0000001a09047219 */ /* 0x081fe400000006ff */
[----:B------:R-:W-:-:S02]  /*09c0*/  SHF.R.U64 R32, R30, R26, R5 ;  /* 0x0000001a1e207219 */ /* 0x000fc40000001205 */
[----:B------:R-:W-:Y:S02]  /*09d0*/  LOP3.LUT R11, RZ, R4, RZ, 0x33, !PT ;  /* 0x00000004ff0b7212 */ /* 0x000fe400078e33ff */
[-C--:B------:R-:W-:Y:S01]  /*09e0*/  SHF.R.U32.HI R5, RZ, R26.reuse, R5 ;  /* 0x0000001aff057219 */ /* 0x080fe20000011605 */
[----:B------:R-:W0:Y:S01]  /*09f0*/  LDC R21, c[0x0][0x638] ;  /* 0x00018e00ff157b82 */ /* 0x000e220000000800 */
[----:B------:R-:W-:Y:S01]  /*0a00*/  SHF.L.U32 R10, R7, R26, RZ ;  /* 0x0000001a070a7219 */ /* 0x000fe200000006ff */
[----:B------:R-:W-:-:S06]  /*0a10*/  IMAD.MOV.U32 R4, RZ, RZ, R32 ;  /* 0x000000ffff047224 */ /* 0x000fcc00078e0020 */
[----:B------:R-:W0:Y:S01]  /*0a20*/  LDC R91, c[0x0][0x610] ;  /* 0x00018400ff5b7b82 */ /* 0x000e220000000800 */
[----:B---34-:R-:W-:Y:S05]  /*0a30*/  @!P0 BRA `(.L_x_6) ;  /* 0x0000000000288947 */ /* 0x018fea0003800000 */
[----:B------:R-:W3:Y:S02]  /*0a40*/  LDC R9, c[0x0][0x64c] ;  /* 0x00019300ff097b82 */ /* 0x000ee40000000800 */
[----:B---3--:R-:W-:-:S05]  /*0a50*/  IADD3 R9, P0, R32, R9, RZ ;  /* 0x0000000920097210 */ /* 0x008fca0007f1e0ff */
        /* <DEDUP_REMOVED lines=8> */
.L_x_6:
[----:B-1----:R-:W-:Y:S01]  /*0ae0*/  SHF.R.U64 R4, R4, R15, R5 ;  /* 0x0000000f04047219 */ /* 0x002fe20000001205 */
[----:B--2---:R-:W-:Y:S01]  /*0af0*/  VIADD R5, R24, 0xffffffff ;  /* 0xffffffff18057836 */ /* 0x004fe20000000000 */
[----:B------:R-:W-:Y:S01]  /*0b00*/  LOP3.LUT R11, R30, R11, RZ, 0xc0, !PT ;  /* 0x0000000b1e0b7212 */ /* 0x000fe200078ec0ff */
[----:B------:R-:W-:Y:S02]  /*0b10*/  IMAD.MOV R12, RZ, RZ, -R12 ;  /* 0x000000ffff0c7224 */ /* 0x000fe400078e0a0c */
[----:B------:R-:W-:Y:S02]  /*0b20*/  IMAD.MOV R6, RZ, RZ, -R4 ;  /* 0x000000ffff067224 */ /* 0x000fe400078e0a04 */
[----:B------:R-:W-:Y:S01]  /*0b30*/  IMAD R11, R10, R4, R11 ;  /* 0x000000040a0b7224 */ /* 0x000fe200078e020b */
[----:B------:R-:W-:Y:S01]  /*0b40*/  LOP3.LUT R4, R20, R5, RZ, 0xc0, !PT ;  /* 0x0000000514047212 */ /* 0x000fe200078ec0ff */
[----:B------:R-:W-:Y:S02]  /*0b50*/  @P3 IMAD R0, R14, R12, R3 ;  /* 0x0000000c0e003224 */ /* 0x000fe400078e0203 */
[----:B0-----:R-:W-:-:S02]  /*0b60*/  IMAD R3, R6, R21, R32 ;  /* 0x0000001506037224 */ /* 0x001fc400078e0220 */
[----:B------:R-:W-:Y:S02]  /*0b70*/  IMAD R91, R11, R91, R0 ;  /* 0x0000005b0b5b7224 */ /* 0x000fe400078e0200 */
[----:B------:R-:W-:Y:S02]  /*0b80*/  IMAD R4, R3, R24, R4 ;  /* 0x0000001803047224 */ /* 0x000fe400078e0204 */
[----:B------:R-:W-:-:S03]  /*0b90*/  IMAD.MOV.U32 R0, RZ, RZ, 0x1 ;  /* 0x00000001ff007424 */ /* 0x000fc600078e00ff */
[----:B------:R-:W-:Y:S02]  /*0ba0*/  SEL R92, R4, R91, !P3 ;  /* 0x0000005b045c7207 */ /* 0x000fe40005800000 */
[----:B------:R-:W-:-:S07]  /*0bb0*/  SEL R91, R91, R4, !P3 ;  /* 0x000000045b5b7207 */ /* 0x000fce0005800000 */
.L_x_4:
[----:B------:R-:W-:-:S08]  /*0bc0*/  NOP ;  /* 0x0000000000007918 */ /* 0x000fd00000000000 */
[----:B------:R-:W0:Y:S02]  /*0bd0*/  USETMAXREG.TRY_ALLOC.CTAPOOL UP0, 0xe8 ;  /* 0x000000e8000079c8 */ /* 0x000e240008000600 */
[----:B0-----:R-:W-:-:S13]  /*0be0*/  PLOP3.LUT P0, PT, PT, PT, UP0, 0x80, 0x0 ;  /* 0x000000000000781c */ /* 0x001fda0003f0f008 */
[----:B------:R-:W-:Y:S05]  /*0bf0*/  @!P0 BRA `(.L_x_4) ;  /* 0xfffffffc00f08947 */ /* 0x000fea000383ffff */
[----:B------:R-:W-:Y:S01]  /*0c00*/  ULDC.64 UR4, c[0x0][0x598] ;  /* 0x0001660000047ab9 */ /* 0x000fe20000000a00 */
[----:B------:R-:W-:Y:S01]  /*0c10*/  ULDC.64 UR36, c[0x0][0x208] ;  /* 0x0000820000247ab9 */ /* 0x000fe20000000a00 */
[----:B------:R-:W-:-:S04]  /*0c20*/  ISETP.NE.U32.AND P0, PT, RZ, UR4, PT ;  /* 0x00000004ff007c0c */ /* 0x000fc8000bf05070 */
[----:B------:R-:W-:-:S13]  /*0c30*/  ISETP.NE.AND.EX P0, PT, RZ, UR5, PT, P0 ;  /* 0x00000005ff007c0c */ /* 0x000fda000bf05300 */
[----:B------:R-:W-:Y:S05]  /*0c40*/  @!P0 BRA `(.L_x_7) ;  /* 0x00000000001c8947 */ /* 0x000fea0003800000 */
[----:B------:R-:W0:Y:S02]  /*0c50*/  LDC.64 R4, c[0x0][0x598] ;  /* 0x00016600ff047b82 */ /* 0x000e240000000a00 */
[----:B0-----:R-:W2:Y:S02]  /*0c60*/  LDG.E.64 R4, desc[UR36][R4.64] ;  /* 0x0000002404047981 */ /* 0x001ea4000c1e1b00 */
[----:B--2---:R-:W-:-:S04]  /*0c70*/  ISETP.NE.U32.AND P0, PT, R4, RZ, PT ;  /* 0x000000ff0400720c */ /* 0x004fc80003f05070 */
[----:B------:R-:W-:-:S13]  /*0c80*/  ISETP.NE.AND.EX P0, PT, R5, RZ, PT, P0 ;  /* 0x000000ff0500720c */ /* 0x000fda0003f05300 */
[----:B------:R-:W-:Y:S05]  /*0c90*/  @!P0 BRA `(.L_x_7) ;  /* 0x0000000000088947 */ /* 0x000fea0003800000 */
[----:B------:R0:W5:Y:S01]  /*0ca0*/  LD.E R23, desc[UR36][R4.64] ;  /* 0x0000002404177980 */ /* 0x000162000c101900 */
[----:B------:R-:W-:Y:S05]  /*0cb0*/  BRA `(.L_x_8) ;  /* 0x0000000000247947 */ /* 0x000fea0003800000 */
.L_x_7:
[----:B------:R-:W-:Y:S02]  /*0cc0*/  ULDC.64 UR4, c[0x0][0x588] ;  /* 0x0001620000047ab9 */ /* 0x000fe40000000a00 */
[----:B------:R-:W-:-:S04]  /*0cd0*/  ISETP.NE.U32.AND P0, PT, RZ, UR4, PT ;  /* 0x00000004ff007c0c */ /* 0x000fc8000bf05070 */
[----:B------:R-:W-:-:S13]  /*0ce0*/  ISETP.NE.AND.EX P0, PT, RZ, UR5, PT, P0 ;  /* 0x00000005ff007c0c */ /* 0x000fda000bf05300 */
[----:B------:R-:W-:Y:S05]  /*0cf0*/  @!P0 BRA `(.L_x_9) ;  /* 0x00000000000c8947 */ /* 0x000fea0003800000 */
[----:B------:R-:W0:Y:S02]  /*0d00*/  LDC.64 R4, c[0x0][0x588] ;  /* 0x00016200ff047b82 */ /* 0x000e240000000a00 */
[----:B0-----:R1:W5:Y:S01]  /*0d10*/  LDG.E R23, desc[UR36][R4.64] ;  /* 0x0000002404177981 */ /* 0x001362000c1e1900 */
[----:B------:R-:W-:Y:S05]  /*0d20*/  BRA `(.L_x_8) ;  /* 0x0000000000087947 */ /* 0x000fea0003800000 */
.L_x_9:
[----:B------:R-:W-:Y:S02]  /*0d30*/  ULDC UR4, c[0x0][0x580] ;  /* 0x0001600000047ab9 */ /* 0x000fe40000000800 */
[----:B------:R-:W-:-:S07]  /*0d40*/  IMAD.U32 R23, RZ, RZ, UR4 ;  /* 0x00000004ff177e24 */ /* 0x000fce000f8e00ff */
.L_x_8:
[----:B------:R-:W-:Y:S02]  /*0d50*/  ULDC.64 UR4, c[0x0][0x5a0] ;  /* 0x0001680000047ab9 */ /* 0x000fe40000000a00 */
[----:B------:R-:W-:-:S04]  /*0d60*/  ISETP.NE.U32.AND P0, PT, RZ, UR4, PT ;  /* 0x00000004ff007c0c */ /* 0x000fc8000bf05070 */
[----:B------:R-:W-:-:S13]  /*0d70*/  ISETP.NE.AND.EX P0, PT, RZ, UR5, PT, P0 ;  /* 0x00000005ff007c0c */ /* 0x000fda000bf05300 */
[----:B------:R-:W-:Y:S05]  /*0d80*/  @!P0 BRA `(.L_x_10) ;  /* 0x00000000001c8947 */ /* 0x000fea0003800000 */
[----:B01----:R-:W0:Y:S02]  /*0d90*/  LDC.64 R4, c[0x0][0x5a0] ;  /* 0x00016800ff047b82 */ /* 0x003e240000000a00 */
[----:B0-----:R-:W2:Y:S02]  /*0da0*/  LDG.E.64 R4, desc[UR36][R4.64] ;  /* 0x0000002404047981 */ /* 0x001ea4000c1e1b00 */
[----:B--2---:R-:W-:-:S04]  /*0db0*/  ISETP.NE.U32.AND P0, PT, R4, RZ, PT ;  /* 0x000000ff0400720c */ /* 0x004fc80003f05070 */
[----:B------:R-:W-:-:S13]  /*0dc0*/  ISETP.NE.AND.EX P0, PT, R5, RZ, PT, P0 ;  /* 0x000000ff0500720c */ /* 0x000fda0003f05300 */
[----:B------:R-:W-:Y:S05]  /*0dd0*/  @!P0 BRA `(.L_x_10) ;  /* 0x0000000000088947 */ /* 0x000fea0003800000 */
[----:B------:R0:W5:Y:S01]  /*0de0*/  LD.E R88, desc[UR36][R4.64] ;  /* 0x0000002404587980 */ /* 0x000162000c101900 */
[----:B------:R-:W-:Y:S05]  /*0df0*/  BRA `(.L_x_11) ;  /* 0x0000000000247947 */ /* 0x000fea0003800000 */
.L_x_10:
[----:B------:R-:W-:Y:S02]  /*0e00*/  ULDC.64 UR4, c[0x0][0x590] ;  /* 0x0001640000047ab9 */ /* 0x000fe40000000a00 */
[----:B------:R-:W-:-:S04]  /*0e10*/  ISETP.NE.U32.AND P0, PT, RZ, UR4, PT ;  /* 0x00000004ff007c0c */ /* 0x000fc8000bf05070 */
[----:B------:R-:W-:-:S13]  /*0e20*/  ISETP.NE.AND.EX P0, PT, RZ, UR5, PT, P0 ;  /* 0x00000005ff007c0c */ /* 0x000fda000bf05300 */
[----:B------:R-:W-:Y:S05]  /*0e30*/  @!P0 BRA `(.L_x_12) ;  /* 0x00000000000c8947 */ /* 0x000fea0003800000 */
[----:B01----:R-:W0:Y:S02]  /*0e40*/  LDC.64 R4, c[0x0][0x590] ;  /* 0x00016400ff047b82 */ /* 0x003e240000000a00 */
[----:B0-----:R1:W5:Y:S01]  /*0e50*/  LDG.E R88, desc[UR36][R4.64] ;  /* 0x0000002404587981 */ /* 0x001362000c1e1900 */
[----:B------:R-:W-:Y:S05]  /*0e60*/  BRA `(.L_x_11) ;  /* 0x0000000000087947 */ /* 0x000fea0003800000 */
.L_x_12:
[----:B------:R-:W-:Y:S02]  /*0e70*/  ULDC UR4, c[0x0][0x584] ;  /* 0x0001610000047ab9 */ /* 0x000fe40000000800 */
[----:B------:R-:W-:-:S07]  /*0e80*/  IMAD.U32 R88, RZ, RZ, UR4 ;  /* 0x00000004ff587e24 */ /* 0x000fce000f8e00ff */
.L_x_11:
[----:B------:R-:W-:-:S13]  /*0e90*/  LOP3.LUT P0, RZ, R0, 0xff, RZ, 0xc0, !PT ;  /* 0x000000ff00ff7812 */ /* 0x000fda000780c0ff */
[----:B------:R-:W-:Y:S05]  /*0ea0*/  @!P0 EXIT ;  /* 0x000000000000894d */ /* 0x000fea0003800000 */
[----:B------:R-:W-:Y:S01]  /*0eb0*/  ULDC UR4, c[0x0][0x28c] ;  /* 0x0000a30000047ab9 */ /* 0x000fe20000000800 */
[----:B------:R-:W-:Y:S01]  /*0ec0*/  LOP3.LUT R90, R19, 0x1, RZ, 0xfc, !PT ;  /* 0x00000001135a7812 */ /* 0x000fe200078efcff */
[----:B------:R-:W-:Y:S01]  /*0ed0*/  UIADD3 UR4, UR4, 0x1f, URZ ;  /* 0x0000001f04047890 */ /* 0x000fe2000fffe03f */
[----:B------:R-:W-:Y:S01]  /*0ee0*/  UMOV UR38, URZ ;  /* 0x0000003f00267c82 */ /* 0x000fe20008000000 */
[----:B------:R-:W-:Y:S02]  /*0ef0*/  UMOV UR39, URZ ;  /* 0x0000003f00277c82 */ /* 0x000fe40008000000 */
[----:B------:R-:W-:-:S04]  /*0f00*/  USHF.R.S32.HI UR5, URZ, 0x1f, UR4 ;  /* 0x0000001f3f057899 */ /* 0x000fc80008011404 */
[----:B------:R-:W-:-:S04]  /*0f10*/  ULEA.HI UR5, UR5, UR4, URZ, 0x5 ;  /* 0x0000000405057291 */ /* 0x000fc8000f8f283f */
[----:B------:R-:W-:-:S12]  /*0f20*/  USHF.R.S32.HI UR40, URZ, 0x5, UR5 ;  /* 0x000000053f287899 */ /* 0x000fd80008011405 */
.L_x_158:
[----:B------:R-:W-:Y:S01]  /*0f30*/  LOP3.LUT R0, R18, 0x80, RZ, 0xc0, !PT ;  /* 0x0000008012007812 */ /* 0x000fe200078ec0ff */
[----:B--2---:R-:W2:Y:S01]  /*0f40*/  S2UR UR7, SR_CgaCtaId ;  /* 0x00000000000779c3 */ /* 0x004ea20000008800 */
[----:B------:R-:W-:Y:S02]  /*0f50*/  UMOV UR6, 0x400 ;  /* 0x0000040000067882 */ /* 0x000fe40000000000 */
[----:B------:R-:W-:-:S06]  /*0f60*/  SHF.R.U32.HI R0, RZ, 0x7, R0 ;  /* 0x00000007ff007819 */ /* 0x000fcc0000011600 */
[----:B---3--:R-:W3:Y:S01]  /*0f70*/  SHFL.IDX PT, R0, R0, RZ, 0x1f ;  /* 0x00001fff00007589 */ /* 0x008ee200000e0000 */
[----:B--2---:R-:W-:Y:S01]  /*0f80*/  ULEA UR42, UR7, UR6, 0x18 ;  /* 0x00000006072a7291 */ /* 0x004fe2000f8ec03f */
[----:B---3--:R-:W-:-:S13]  /*0f90*/  R2UR UR4, R0 ;  /* 0x00000000000472ca */ /* 0x008fda00000e0000 */
[----:B------:R-:W-:-:S04]  /*0fa0*/  ULEA.HI UR5, UR4, UR4, URZ, 0x1 ;  /* 0x0000000404057291 */ /* 0x000fc8000f8f083f */
[----:B------:R-:W-:-:S04]  /*0fb0*/  ULOP3.LUT UR5, UR5, 0xffffe, URZ, 0xc0, !UPT ;  /* 0x000ffffe05057892 */ /* 0x000fc8000f8ec03f */
[----:B------:R-:W-:-:S03]  /*0fc0*/  UIADD3 UR5, UR4, -UR5, URZ ;  /* 0x8000000504057290 */ /* 0x000fc6000fffe03f */
[----:B------:R-:W-:Y:S01]  /*0fd0*/  ULDC UR4, c[0x0][0x28c] ;  /* 0x0000a30000047ab9 */ /* 0x000fe20000000800 */
[----:B------:R-:W-:Y:S01]  /*0fe0*/  ULEA UR5, UR5, UR42, 0xc ;  /* 0x0000002a05057291 */ /* 0x000fe2000f8e603f */
[----:B------:R-:W-:-:S03]  /*0ff0*/  ISETP.LT.AND P0, PT, RZ, UR4, PT ;  /* 0x00000004ff007c0c */ /* 0x000fc6000bf01270 */
[----:B------:R-:W-:-:S04]  /*1000*/  UIADD3 UR5, UR5, 0x100, URZ ;  /* 0x0000010005057890 */ /* 0x000fc8000fffe03f */
[----:B------:R-:W-:-:S04]  /*1010*/  USHF.R.U32.HI UR5, URZ, 0x4, UR5 ;  /* 0x000000043f057899 */ /* 0x000fc80008011605 */
[----:B------:R-:W-:Y:S02]  /*1020*/  ULOP3.LUT UR41, UR5, 0x3fff, URZ, 0xc0, !UPT ;  /* 0x00003fff05297892 */ /* 0x000fe4000f8ec03f */
[----:B-1--45:R-:W-:Y:S10]  /*1030*/  @P0 BRA `(.L_x_13) ;  /* 0x0000000000400947 */ /* 0x032ff40003800000 */
[----:B------:R-:W-:Y:S01]  /*1040*/  MOV R0, 0x0 ;  /* 0x0000000000007802 */ /* 0x000fe20000000f00 */
[----:B------:R-:W-:Y:S01]  /*1050*/  ULDC.64 UR4, c[0x4][0x68] ;  /* 0x01001a0000047ab9 */ /* 0x000fe20000000a00 */
[----:B------:R-:W-:Y:S01]  /*1060*/  ULDC.64 UR6, c[0x4][0x8] ;  /* 0x0100020000067ab9 */ /* 0x000fe20000000a00 */
[----:B01----:R-:W-:Y:S01]  /*1070*/  IMAD.U32 R4, RZ, RZ, UR4 ;  /* 0x00000004ff047e24 */ /* 0x003fe2000f8e00ff */
[----:B------:R0:W1:Y:S01]  /*1080*/  LDC.64 R14, c[0x4][R0] ;  /* 0x01000000000e7b82 */ /* 0x0000620000000a00 */
[----:B------:R-:W-:Y:S01]  /*1090*/  IMAD.U32 R5, RZ, RZ, UR5 ;  /* 0x00000005ff057e24 */ /* 0x000fe2000f8e00ff */
[----:B------:R-:W-:Y:S01]  /*10a0*/  ULDC.64 UR4, c[0x4][0x70] ;  /* 0x01001c0000047ab9 */ /* 0x000fe20000000a00 */
[----:B------:R-:W-:Y:S02]  /*10b0*/  IMAD.U32 R10, RZ, RZ, UR6 ;  /* 0x00000006ff0a7e24 */ /* 0x000fe4000f8e00ff */
[----:B------:R-:W-:Y:S02]  /*10c0*/  IMAD.U32 R6, RZ, RZ, UR4 ;  /* 0x00000004ff067e24 */ /* 0x000fe4000f8e00ff */
[----:B------:R-:W-:-:S02]  /*10d0*/  IMAD.U32 R7, RZ, RZ, UR5 ;  /* 0x00000005ff077e24 */ /* 0x000fc4000f8e00ff */
[----:B------:R-:W-:Y:S02]  /*10e0*/  IMAD.U32 R11, RZ, RZ, UR7 ;  /* 0x00000007ff0b7e24 */ /* 0x000fe4000f8e00ff */
[----:B------:R-:W-:Y:S02]  /*10f0*/  IMAD.MOV.U32 R8, RZ, RZ, 0x1e1 ;  /* 0x000001e1ff087424 */ /* 0x000fe400078e00ff */
[----:B------:R-:W-:Y:S02]  /*1100*/  IMAD.MOV.U32 R12, RZ, RZ, 0x1 ;  /* 0x00000001ff0c7424 */ /* 0x000fe400078e00ff */
[----:B0-----:R-:W-:-:S07]  /*1110*/  IMAD.MOV.U32 R13, RZ, RZ, RZ ;  /* 0x000000ffff0d7224 */ /* 0x001fce00078e00ff */
[----:B------:R-:W-:-:S07]  /*1120*/  LEPC R20, `(.L_x_13) ;  /* 0x000000001014794e */ /* 0x000fce0000000000 */
[----:B-1---5:R-:W-:Y:S05]  /*1130*/  CALL.ABS.NOINC R14 ;  /* 0x000000000e007343 */ /* 0x022fea0003c00000 */
.L_x_13:
[----:B------:R-:W-:-:S13]  /*1140*/  ISETP.NE.AND P0, PT, R90, 0x3, PT ;  /* 0x000000035a00780c */ /* 0x000fda0003f05270 */
[----:B------:R-:W-:Y:S05]  /*1150*/  @!P0 BRA `(.L_x_14) ;  /* 0x0000000000048947 */ /* 0x000fea0003800000 */
[----:B------:R-:W-:Y:S01]  /*1160*/  BPT.TRAP 0x1 ;  /* 0x000000040000795c */ /* 0x000fe20000300000 */
.L_x_14:
[----:B------:R-:W-:Y:S02]  /*1170*/  IMAD.U32 R3, RZ, RZ, UR39 ;  /* 0x00000027ff037e24 */ /* 0x000fe4000f8e00ff */
[----:B------:R-:W-:-:S03]  /*1180*/  IMAD.U32 R0, RZ, RZ, UR38 ;  /* 0x00000026ff007e24 */ /* 0x000fc6000f8e00ff */
[----:B------:R-:W-:Y:S02]  /*1190*/  LEA R3, R3, UR42, 0x3 ;  /* 0x0000002a03037c11 */ /* 0x000fe4000f8e18ff */
[----:B------:R-:W-:-:S04]  /*11a0*/  SHF.L.U32 R0, R0, 0x1f, RZ ;  /* 0x0000001f00007819 */ /* 0x000fc800000006ff */
[----:B------:R2:W3:Y:S01]  /*11b0*/  SYNCS.PHASECHK.TRANS64.TRYWAIT P1, [R3+URZ], R0 ;  /* 0x00000000030075a7 */ /* 0x0004e2000802017f */
[----:B------:R-:W-:Y:S05]  /*11c0*/  @!P0 BRA `(.L_x_15) ;  /* 0x0000000000048947 */ /* 0x000fea0003800000 */
[----:B------:R-:W-:Y:S01]  /*11d0*/  BPT.TRAP 0x1 ;  /* 0x000000040000795c */ /* 0x000fe20000300000 */
.L_x_15:
[----:B---3--:R-:W-:Y:S05]  /*11e0*/  @P1 BRA `(.L_x_16) ;  /* 0x0000000000081947 */ /* 0x008fea0003800000 */
[----:B------:R-:W3:Y:S02]  /*11f0*/  SYNCS.PHASECHK.TRANS64.TRYWAIT P1, [R3+URZ], R0 ;  /* 0x00000000030075a7 */ /* 0x000ee4000802017f */
[----:B---3--:R-:W-:Y:S05]  /*1200*/  @!P1 BRA `(.L_x_17) ;  /* 0x0000006400909947 */ /* 0x008fea0003800000 */
.L_x_16:
[----:B------:R-:W-:-:S04]  /*1210*/  UISETP.LT.AND UP0, UPT, UR40, 0x1, UPT ;  /* 0x000000012800788c */ /* 0x000fc8000bf01270 */
[----:B------:R-:W-:-:S04]  /*1220*/  USEL UR4, UR40, 0x1, UP0 ;  /* 0x0000000128047887 */ /* 0x000fc80008000000 */
[----:B------:R-:W-:-:S06]  /*1230*/  UIADD3 UR4, UR40, -UR4, URZ ;  /* 0x8000000428047290 */ /* 0x000fcc000fffe03f */
[----:B--23--:R-:W-:Y:S01]  /*1240*/  IMAD.U32 R0, RZ, RZ, UR4 ;  /* 0x00000004ff007e24 */ /* 0x00cfe2000f8e00ff */
[----:B------:R-:W-:Y:S05]  /*1250*/  WARPSYNC.ALL ;  /* 0x0000000000007948 */ /* 0x000fea0003800000 */
[----:B------:R-:W-:Y:S01]  /*1260*/  ISETP.GE.AND P1, PT, R0, 0x1, PT ;  /* 0x000000010000780c */ /* 0x000fe20003f26270 */
[----:B------:R-:W-:Y:S01]  /*1270*/  UIADD3 UR4, UR42, 0x8100, URZ ;  /* 0x000081002a047890 */ /* 0x000fe2000fffe03f */
[----:B------:R-:W-:Y:S01]  /*1280*/  WARPGROUP.ARRIVE ;  /* 0x00000000000079c5 */ /* 0x000fe20000000000 */
[----:B------:R-:W-:Y:S02]  /*1290*/  ULOP3.LUT UR41, UR41, 0x10000, URZ, 0xfc, !UPT ;  /* 0x0001000029297892 */ /* 0x000fe4000f8efc3f */
[----:B------:R-:W-:Y:S01]  /*12a0*/  USHF.R.U32.HI UR4, URZ, 0x4, UR4 ;  /* 0x000000043f047899 */ /* 0x000fe20008011604 */
[----:B------:R-:W-:Y:S01]  /*12b0*/  UMOV UR5, 0x80000020 ;  /* 0x8000002000057882 */ /* 0x000fe20000000000 */
[----:B------:R-:W-:-:S02]  /*12c0*/  UMOV UR7, 0x80000020 ;  /* 0x8000002000077882 */ /* 0x000fc40000000000 */
[----:B------:R-:W-:-:S04]  /*12d0*/  ULOP3.LUT UR4, UR4, 0x3fff, URZ, 0xc0, !UPT ;  /* 0x00003fff04047892 */ /* 0x000fc8000f8ec03f */
[----:B------:R-:W-:Y:S02]  /*12e0*/  ULOP3.LUT UR10, UR4, 0x10000, URZ, 0xfc, !UPT ;  /* 0x00010000040a7892 */ /* 0x000fe4000f8efc3f */
[----:B------:R-:W-:Y:S02]  /*12f0*/  ULEA UR4, UR39, UR41, 0x9 ;  /* 0x0000002927047291 */ /* 0x000fe4000f8e483f */
[----:B------:R-:W-:-:S09]  /*1300*/  ULEA UR6, UR39, UR10, 0x9 ;  /* 0x0000000a27067291 */ /* 0x000fd2000f8e483f */
[----:B------:R-:W-:Y:S01]  /*1310*/  HGMMA.64x128x16.F32 R24, gdesc[UR4], RZ, !UPT, gsb0 ;  /* 0x01e00000041879f0 */ /* 0x000fe2000c0008ff */
[----:B------:R-:W-:Y:S02]  /*1320*/  UIADD3 UR4, UR4, 0x2, URZ ;  /* 0x0000000204047890 */ /* 0x000fe4000fffe03f */
[----:B------:R-:W-:Y:S01]  /*1330*/  UIADD3 UR6, UR6, 0x2, URZ ;  /* 0x0000000206067890 */ /* 0x000fe2000fffe03f */
[----:B------:R-:W-:Y:S01]  /*1340*/  UMOV UR5, 0x80000020 ;  /* 0x8000002000057882 */ /* 0x000fe20000000000 */
[----:B------:R-:W-:Y:S01]  /*1350*/  UMOV UR7, 0x80000020 ;  /* 0x8000002000077882 */ /* 0x000fe20000000000 */
[----:B------:R-:W-:Y:S02]  /*1360*/  WARPGROUP.DEPBAR.LE gsb0, 0x0 ;  /* 0x00008000000079c5 */ /* 0x000fe40000010000 */
[----:B------:R-:W-:-:S06]  /*1370*/  WARPGROUP.ARRIVE ;  /* 0x00000000000079c5 */ /* 0x000fcc0000000000 */
[----:B------:R-:W-:Y:S03]  /*1380*/  HGMMA.64x128x16.F32 R24, gdesc[UR4], R24, gsb0 ;  /* 0x01e00000041879f0 */ /* 0x000fe60008000818 */
[----:B------:R-:W-:Y:S02]  /*1390*/  WARPGROUP.DEPBAR.LE gsb0, 0x0 ;  /* 0x00008000000079c5 */ /* 0x000fe40000010000 */
[----:B------:R-:W-:Y:S05]  /*13a0*/  @!P1 BRA `(.L_x_18) ;  /* 0x0000000000d89947 */ /* 0x000fea0003800000 */
[----:B------:R-:W-:Y:S02]  /*13b0*/  UIADD3 UR4, UR39, 0x1, URZ ;  /* 0x0000000127047890 */ /* 0x000fe4000fffe03f */
[----:B------:R-:W-:Y:S02]  /*13c0*/  UMOV UR9, UR39 ;  /* 0x0000002700097c82 */ /* 0x000fe40008000000 */
[----:B------:R-:W-:-:S04]  /*13d0*/  UISETP.NE.AND UP0, UPT, UR4, 0x4, UPT ;  /* 0x000000040400788c */ /* 0x000fc8000bf05270 */
[----:B------:R-:W-:Y:S02]  /*13e0*/  USEL UR5, URZ, 0x1, UP0 ;  /* 0x000000013f057887 */ /* 0x000fe40008000000 */
[----:B------:R-:W-:Y:S02]  /*13f0*/  USEL UR8, UR4, URZ, UP0 ;  /* 0x0000003f04087287 */ /* 0x000fe40008000000 */
[----:B------:R-:W-:-:S06]  /*1400*/  ULOP3.LUT UR5, UR38, UR5, URZ, 0x3c, !UPT ;  /* 0x0000000526057292 */ /* 0x000fcc000f8e3c3f */
[----:B01----:R-:W-:-:S07]  /*1410*/  IMAD.U32 R5, RZ, RZ, UR5 ;  /* 0x00000005ff057e24 */ /* 0x003fce000f8e00ff */
.L_x_25:
[----:B01----:R-:W-:Y:S05]  /*1420*/  @!P0 BRA `(.L_x_19) ;  /* 0x0000000000048947 */ /* 0x003fea0003800000 */
[----:B------:R-:W-:Y:S01]  /*1430*/  BPT.TRAP 0x1 ;  /* 0x000000040000795c */ /* 0x000fe20000300000 */
.L_x_19:
[----:B------:R-:W0:Y:S01]  /*1440*/  S2UR UR5, SR_CgaCtaId ;  /* 0x00000000000579c3 */ /* 0x000e220000008800 */
[----:B------:R-:W-:Y:S01]  /*1450*/  UMOV UR4, 0x400 ;  /* 0x0000040000047882 */ /* 0x000fe20000000000 */
[----:B------:R-:W-:Y:S01]  /*1460*/  SHF.L.U32 R3, R5, 0x1f, RZ ;  /* 0x0000001f05037819 */ /* 0x000fe200000006ff */
[----:B0-----:R-:W-:-:S04]  /*1470*/  ULEA UR11, UR5, UR4, 0x18 ;  /* 0x00000004050b7291 */ /* 0x001fc8000f8ec03f */
[----:B------:R-:W-:-:S09]  /*1480*/  ULEA UR4, UR8, UR11, 0x3 ;  /* 0x0000000b08047291 */ /* 0x000fd2000f8e183f */
[----:B------:R0:W1:Y:S01]  /*1490*/  SYNCS.PHASECHK.TRANS64.TRYWAIT P1, [UR4], R3 ;  /* 0x00000003ff0075a7 */ /* 0x0000620008020144 */
[----:B------:R-:W-:Y:S05]  /*14a0*/  @!P0 BRA `(.L_x_20) ;  /* 0x0000000000048947 */ /* 0x000fea0003800000 */
[----:B------:R-:W-:Y:S01]  /*14b0*/  BPT.TRAP 0x1 ;  /* 0x000000040000795c */ /* 0x000fe20000300000 */
.L_x_20:
[----:B-1----:R-:W-:Y:S05]  /*14c0*/  @P1 BRA `(.L_x_21) ;  /* 0x0000000000081947 */ /* 0x002fea0003800000 */
[----:B------:R-:W1:Y:S02]  /*14d0*/  SYNCS.PHASECHK.TRANS64.TRYWAIT P1, [UR4], R3 ;  /* 0x00000003ff0075a7 */ /* 0x000e640008020144 */
[----:B-1----:R-:W-:Y:S05]  /*14e0*/  @!P1 BRA `(.L_x_22) ;  /* 0x0000006000ec9947 */ /* 0x002fea0003800000 */
.L_x_21:
[----:B------:R-:W-:Y:S01]  /*14f0*/  ULEA UR4, UR8, UR41, 0x9 ;  /* 0x0000002908047291 */ /* 0x000fe2000f8e483f */
[----:B------:R-:W-:Y:S01]  /*1500*/  WARPGROUP.ARRIVE ;  /* 0x00000000000079c5 */ /* 0x000fe20000000000 */
[----:B------:R-:W-:Y:S01]  /*1510*/  ULEA UR6, UR8, UR10, 0x9 ;  /* 0x0000000a08067291 */ /* 0x000fe2000f8e483f */
[----:B------:R-:W-:Y:S01]  /*1520*/  UMOV UR5, 0x80000020 ;  /* 0x8000002000057882 */ /* 0x000fe20000000000 */
[----:B------:R-:W-:-:S07]  /*1530*/  UMOV UR7, 0x80000020 ;  /* 0x8000002000077882 */ /* 0x000fce0000000000 */
[----:B------:R-:W-:Y:S01]  /*1540*/  HGMMA.64x128x16.F32 R24, gdesc[UR4], R24, gsb0 ;  /* 0x01e00000041879f0 */ /* 0x000fe20008000818 */
        /* <DEDUP_REMOVED lines=9> */
[----:B------:R-:W-:Y:S01]  /*15e0*/  BPT.TRAP 0x1 ;  /* 0x000000040000795c */ /* 0x000fe20000300000 */
.L_x_23:
[----:B------:R-:W-:Y:S01]  /*15f0*/  ULEA UR4, UR9, UR11, 0x3 ;  /* 0x0000000b09047291 */ /* 0x000fe2000f8e183f */
[----:B------:R-:W-:-:S03]  /*1600*/  ISETP.GT.U32.AND P1, PT, R19, 0x1, PT ;  /* 0x000000011300780c */ /* 0x000fc60003f24070 */
[----:B------:R-:W-:-:S04]  /*1610*/  UIADD3 UR4, UR4, 0x20, URZ ;  /* 0x0000002004047890 */ /* 0x000fc8000fffe03f */
[----:B------:R-:W-:-:S09]  /*1620*/  UPRMT UR4, URZ, 0x654, UR4 ;  /* 0x000006543f047896 */ /* 0x000fd20008000004 */
[----:B------:R-:W-:Y:S01]  /*1630*/  SYNCS.ARRIVE.TRANS64.RED.A1T0 RZ, [UR4], RZ ;  /* 0x000000ffffff79a7 */ /* 0x000fe20008100404 */
[----:B------:R-:W-:Y:S05]  /*1640*/  @P1 BRA `(.L_x_24) ;  /* 0x0000000000041947 */ /* 0x000fea0003800000 */
[----:B------:R-:W-:Y:S01]  /*1650*/  BPT.TRAP 0x1 ;  /* 0x000000040000795c */ /* 0x000fe20000300000 */
.L_x_24:
[----:B------:R-:W-:Y:S01]  /*1660*/  UIADD3 UR8, UR8, 0x1, URZ ;  /* 0x0000000108087890 */ /* 0x000fe2000fffe03f */
[C---:B------:R-:W-:Y:S01]  /*1670*/  ISETP.GT.AND P1, PT, R0.reuse, 0x1, PT ;  /* 0x000000010000780c */ /* 0x040fe20003f24270 */
[----:B------:R-:W-:Y:S01]  /*1680*/  UIADD3 UR9, UR9, 0x1, URZ ;  /* 0x0000000109097890 */ /* 0x000fe2000fffe03f */
[----:B------:R-:W-:Y:S01]  /*1690*/  VIADD R0, R0, 0xffffffff ;  /* 0xffffffff00007836 */ /* 0x000fe20000000000 */
[----:B------:R-:W-:Y:S02]  /*16a0*/  UISETP.NE.AND UP0, UPT, UR8, 0x4, UPT ;  /* 0x000000040800788c */ /* 0x000fe4000bf05270 */
[----:B------:R-:W-:Y:S02]  /*16b0*/  UISETP.NE.AND UP1, UPT, UR9, 0x4, UPT ;  /* 0x000000040900788c */ /* 0x000fe4000bf25270 */
[----:B------:R-:W-:Y:S02]  /*16c0*/  USEL UR4, URZ, 0x1, UP0 ;  /* 0x000000013f047887 */ /* 0x000fe40008000000 */
[----:B------:R-:W-:-:S02]  /*16d0*/  USEL UR8, UR8, URZ, UP0 ;  /* 0x0000003f08087287 */ /* 0x000fc40008000000 */
[----:B------:R-:W-:Y:S02]  /*16e0*/  USEL UR9, UR9, URZ, UP1 ;  /* 0x0000003f09097287 */ /* 0x000fe40008800000 */
[----:B------:R-:W-:Y:S01]  /*16f0*/  LOP3.LUT R5, R5, UR4, RZ, 0x3c, !PT ;  /* 0x0000000405057c12 */ /* 0x000fe2000f8e3cff */
[----:B------:R-:W-:Y:S09]  /*1700*/  @P1 BRA `(.L_x_25) ;  /* 0xfffffffc00441947 */ /* 0x000ff2000383ffff */
.L_x_18:
[----:B------:R-:W2:Y:S02]  /*1710*/  LDC R0, c[0x0][0x28c] ;  /* 0x0000a300ff007b82 */ /* 0x000ea40000000800 */
[----:B--2---:R-:W-:-:S13]  /*1720*/  ISETP.GE.AND P1, PT, R0, 0x1, PT ;  /* 0x000000010000780c */ /* 0x004fda0003f26270 */
[----:B------:R-:W-:Y:S05]  /*1730*/  @!P1 BRA `(.L_x_26) ;  /* 0x0000000000409947 */ /* 0x000fea0003800000 */
[----:B------:R-:W-:Y:S05]  /*1740*/  @!P0 BRA `(.L_x_27) ;  /* 0x0000000000048947 */ /* 0x000fea0003800000 */
[----:B------:R-:W-:Y:S01]  /*1750*/  BPT.TRAP 0x1 ;  /* 0x000000040000795c */ /* 0x000fe20000300000 */
.L_x_27:
[----:B------:R-:W2:Y:S01]  /*1760*/  S2UR UR6, SR_CgaCtaId ;  /* 0x00000000000679c3 */ /* 0x000ea20000008800 */
[----:B------:R-:W-:Y:S01]  /*1770*/  UISETP.LT.AND UP0, UPT, UR40, 0x1, UPT ;  /* 0x000000012800788c */ /* 0x000fe2000bf01270 */
[----:B------:R-:W-:Y:S01]  /*1780*/  ISETP.GT.U32.AND P0, PT, R19, 0x1, PT ;  /* 0x000000011300780c */ /* 0x000fe20003f04070 */
[----:B------:R-:W-:Y:S02]  /*1790*/  UMOV UR5, 0x400 ;  /* 0x0000040000057882 */ /* 0x000fe40000000000 */
[----:B------:R-:W-:-:S04]  /*17a0*/  USEL UR4, UR40, 0x1, UP0 ;  /* 0x0000000128047887 */ /* 0x000fc80008000000 */
[----:B------:R-:W-:-:S04]  /*17b0*/  UIADD3 UR4, UR39, UR40, -UR4 ;  /* 0x0000002827047290 */ /* 0x000fc8000fffe804 */
[----:B------:R-:W-:-:S04]  /*17c0*/  USHF.L.U32 UR4, UR4, 0x3, URZ ;  /* 0x0000000304047899 */ /* 0x000fc8000800063f */
[----:B------:R-:W-:Y:S02]  /*17d0*/  ULOP3.LUT UR4, UR4, 0x18, URZ, 0xc0, !UPT ;  /* 0x0000001804047892 */ /* 0x000fe4000f8ec03f */
[----:B--2---:R-:W-:-:S04]  /*17e0*/  ULEA UR5, UR6, UR5, 0x18 ;  /* 0x0000000506057291 */ /* 0x004fc8000f8ec03f */
[----:B------:R-:W-:-:S04]  /*17f0*/  UIADD3 UR4, UR5, 0x20, UR4 ;  /* 0x0000002005047890 */ /* 0x000fc8000fffe004 */
[----:B------:R-:W-:-:S09]  /*1800*/  UPRMT UR4, URZ, 0x654, UR4 ;  /* 0x000006543f047896 */ /* 0x000fd20008000004 */
[----:B------:R-:W-:Y:S01]  /*1810*/  SYNCS.ARRIVE.TRANS64.RED.A1T0 RZ, [UR4], RZ ;  /* 0x000000ffffff79a7 */ /* 0x000fe20008100404 */
[----:B------:R-:W-:Y:S05]  /*1820*/  @P0 BRA `(.L_x_26) ;  /* 0x0000000000040947 */ /* 0x000fea0003800000 */
[----:B------:R-:W-:Y:S01]  /*1830*/  BPT.TRAP 0x1 ;  /* 0x000000040000795c */ /* 0x000fe20000300000 */
.L_x_26:
[----:B------:R-:W2:Y:S01]  /*1840*/  LDC R6, c[0x0][0x288] ;  /* 0x0000a200ff067b82 */ /* 0x000ea20000000800 */
[----:B------:R-:W-:Y:S01]  /*1850*/  LOP3.LUT R0, R22, 0x1, RZ, 0xc0, !PT ;  /* 0x0000000116007812 */ /* 0x000fe200078ec0ff */
[----:B------:R-:W-:Y:S01]  /*1860*/  UIADD3 UR39, UR40, UR39, URZ ;  /* 0x0000002728277290 */ /* 0x000fe2000fffe03f */
[----:B01----:R-:W-:Y:S01]  /*1870*/  SHF.R.U32.HI R3, RZ, 0x2, R18 ;  /* 0x00000002ff037819 */ /* 0x003fe20000011612 */
[----:B------:R-:W-:Y:S01]  /*1880*/  IMAD.SHL.U32 R13, R92, 0x80, RZ ;  /* 0x000000805c0d7824 */ /* 0x000fe200078e00ff */
[----:B------:R-:W-:Y:S01]  /*1890*/  LOP3.LUT R4, R18, 0x60, RZ, 0xc0, !PT ;  /* 0x0000006012047812 */ /* 0x000fe200078ec0ff */
[----:B------:R-:W-:Y:S01]  /*18a0*/  IMAD.SHL.U32 R8, R0, 0x40, RZ ;  /* 0x0000004000087824 */ /* 0x000fe200078e00ff */
[----:B------:R-:W-:Y:S01]  /*18b0*/  LOP3.LUT R5, R18, 0x3, RZ, 0xc0, !PT ;  /* 0x0000000312057812 */ /* 0x000fe200078ec0ff */
[----:B------:R-:W-:Y:S01]  /*18c0*/  USHF.R.U32.HI UR4, URZ, 0x2, UR39 ;  /* 0x000000023f047899 */ /* 0x000fe20008011627 */
[----:B------:R-:W-:Y:S01]  /*18d0*/  LOP3.LUT R3, R3, 0x7, RZ, 0xc0, !PT ;  /* 0x0000000703037812 */ /* 0x000fe200078ec0ff */
[----:B------:R-:W-:Y:S01]  /*18e0*/  ULDC UR8, c[0x0][0x284] ;  /* 0x0000a10000087ab9 */ /* 0x000fe20000000800 */
[----:B------:R-:W-:Y:S01]  /*18f0*/  SHF.R.U32.HI R4, RZ, 0x1, R4 ;  /* 0x00000001ff047819 */ /* 0x000fe20000011604 */
[----:B------:R-:W-:Y:S01]  /*1900*/  ULOP3.LUT UR4, UR4, 0x1, URZ, 0xc0, !UPT ;  /* 0x0000000104047892 */ /* 0x000fe2000f8ec03f */
[----:B------:R-:W-:Y:S01]  /*1910*/  SHF.R.S32.HI R21, RZ, 0x1f, R89 ;  /* 0x0000001fff157819 */ /* 0x000fe20000011459 */
[----:B------:R-:W-:Y:S01]  /*1920*/  UISETP.GT.U32.AND UP1, UPT, UR39, 0x3, UPT ;  /* 0x000000032700788c */ /* 0x000fe2000bf24070 */
[--C-:B------:R-:W-:Y:S01]  /*1930*/  IADD3 R7, RZ, -R4, -R3.reuse ;  /* 0x80000004ff077210 */ /* 0x100fe20007ffe803 */
[----:B------:R-:W-:Y:S01]  /*1940*/  UISETP.NE.U32.AND UP0, UPT, UR4, 0x1, UPT ;  /* 0x000000010400788c */ /* 0x000fe2000bf05070 */
[----:B------:R-:W-:Y:S01]  /*1950*/  LOP3.LUT R3, R8, 0x40, R3, 0xe2, !PT ;  /* 0x0000004008037812 */ /* 0x000fe200078ee203 */
[----:B------:R-:W-:Y:S01]  /*1960*/  IMAD.SHL.U32 R8, R18, 0x2, RZ ;  /* 0x0000000212087824 */ /* 0x000fe200078e00ff */
[----:B------:R-:W-:Y:S01]  /*1970*/  ULDC.64 UR6, c[0x0][0x5d0] ;  /* 0x0001740000067ab9 */ /* 0x000fe20000000a00 */
[----:B------:R-:W-:Y:S01]  /*1980*/  UISETP.LT.U32.AND UP1, UPT, UR40, 0x4, UP1 ;  /* 0x000000042800788c */ /* 0x000fe20008f21070 */
[----:B------:R-:W-:Y:S01]  /*1990*/  IMAD.WIDE R10, R91, 0x80, RZ ;  /* 0x000000805b0a7825 */ /* 0x000fe200078e02ff */
[----:B------:R-:W-:Y:S01]  /*19a0*/  UISETP.GT.U32.AND UP0, UPT, UR40, 0x3, !UP0 ;  /* 0x000000032800788c */ /* 0x000fe2000c704070 */
[----:B------:R-:W-:Y:S01]  /*19b0*/  LOP3.LUT R8, R13, 0x6, R8, 0xf8, !PT ;  /* 0x000000060d087812 */ /* 0x000fe200078ef808 */
[----:B------:R-:W-:Y:S01]  /*19c0*/  USEL UR5, URZ, 0x1, !UP1 ;  /* 0x000000013f057887 */ /* 0x000fe2000c800000 */
[----:B--2---:R-:W-:Y:S01]  /*19d0*/  IMAD R12, R5, -0x2, R6 ;  /* 0xfffffffe050c7824 */ /* 0x004fe200078e0206 */
[----:B------:R-:W-:Y:S01]  /*19e0*/  ISETP.GE.AND P0, PT, R13, R6, PT ;  /* 0x000000060d00720c */ /* 0x000fe20003f06270 */
[----:B------:R-:W-:Y:S01]  /*19f0*/  IMAD.SHL.U32 R5, R91, 0x80, RZ ;  /* 0x000000805b057824 */ /* 0x000fe200078e00ff */
[----:B------:R-:W-:Y:S01]  /*1a00*/  SHF.R.S32.HI R9, RZ, 0x1f, R8 ;  /* 0x0000001fff097819 */ /* 0x000fe20000011408 */
[----:B------:R-:W-:Y:S01]  /*1a10*/  IMAD R6, R21, UR6, RZ ;  /* 0x0000000615067c24 */ /* 0x000fe2000f8e02ff */
[----:B------:R-:W-:Y:S01]  /*1a20*/  USEL UR4, URZ, 0x1, !UP0 ;  /* 0x000000013f047887 */ /* 0x000fe2000c000000 */
[----:B------:R-:W-:Y:S01]  /*1a30*/  IMAD R0, R0, -0x40, R7 ;  /* 0xffffffc000007824 */ /* 0x000fe200078e0207 */
[----:B------:R-:W-:Y:S01]  /*1a40*/  ISETP.GE.OR P0, PT, R5, UR8, P0 ;  /* 0x0000000805007c0c */ /* 0x000fe20008706670 */
[C---:B------:R-:W-:Y:S01]  /*1a50*/  IMAD R15, R89.reuse, UR7, R6 ;  /* 0x00000007590f7c24 */ /* 0x040fe2000f8e0206 */
[----:B------:R-:W-:Y:S01]  /*1a60*/  LOP3.LUT R105, R10, R3, R4, 0xfe, !PT ;  /* 0x000000030a697212 */ /* 0x000fe200078efe04 */
[----:B------:R-:W-:Y:S01]  /*1a70*/  IMAD.WIDE.U32 R6, R89, UR6, R8 ;  /* 0x0000000659067c25 */ /* 0x000fe2000f8e0008 */
[----:B------:R-:W-:Y:S01]  /*1a80*/  ULOP3.LUT UR39, UR39, 0x3, URZ, 0xc0, !UPT ;  /* 0x0000000327277892 */ /* 0x000fe2000f8ec03f */
[----:B------:R-:W-:Y:S01]  /*1a90*/  IADD3 R3, -R5, UR8, R0 ;  /* 0x0000000805037c10 */ /* 0x000fe2000fffe100 */
[----:B------:R-:W-:Y:S01]  /*1aa0*/  ULOP3.LUT UR38, UR4, UR38, UR5, 0x96, !UPT ;  /* 0x0000002604267292 */ /* 0x000fe2000f8e9605 */
[----:B------:R-:W-:-:S02]  /*1ab0*/  IMAD.IADD R7, R7, 0x1, R15 ;  /* 0x0000000107077824 */ /* 0x000fc400078e020f */
[----:B------:R-:W-:Y:S02]  /*1ac0*/  IMAD.IADD R4, R12, 0x1, -R13 ;  /* 0x000000010c047824 */ /* 0x000fe400078e0a0d */
[----:B------:R-:W-:Y:S02]  /*1ad0*/  IMAD.MOV.U32 R0, RZ, RZ, -0x1 ;  /* 0xffffffffff007424 */ /* 0x000fe400078e00ff */
[----:B------:R-:W-:Y:S05]  /*1ae0*/  @P0 BRA `(.L_x_28) ;  /* 0x0000004000240947 */ /* 0x000fea0003800000 */
[----:B------:R-:W0:Y:S01]  /*1af0*/  LDC.64 R98, c[0x0][0x5c8] ;  /* 0x00017200ff627b82 */ /* 0x000e220000000a00 */
[----:B-----5:R-:W-:Y:S01]  /*1b00*/  FSETP.NEU.AND P0, PT, R88, RZ, PT ;  /* 0x000000ff5800720b */ /* 0x020fe20003f0d000 */
[----:B------:R-:W-:Y:S01]  /*1b10*/  BSSY B0, `(.L_x_28) ;  /* 0x0000406000007945 */ /* 0x000fe20003800000 */
[----:B------:R-:W-:-:S04]  /*1b20*/  ISETP.GT.AND P2, PT, R4, RZ, PT ;  /* 0x000000ff0400720c */ /* 0x000fc80003f44270 */
[----:B------:R-:W-:Y:S01]  /*1b30*/  ISETP.GT.AND P1, PT, R3, RZ, P2 ;  /* 0x000000ff0300720c */ /* 0x000fe20001724270 */
[-C--:B0-----:R-:W-:Y:S02]  /*1b40*/  IMAD R12, R11, R98.reuse, RZ ;  /* 0x000000620b0c7224 */ /* 0x081fe400078e02ff */
[----:B------:R-:W-:-:S04]  /*1b50*/  IMAD.WIDE.U32 R92, R105, R98, R6 ;  /* 0x00000062695c7225 */ /* 0x000fc800078e0006 */
[----:B------:R-:W-:-:S04]  /*1b60*/  IMAD R5, R105, R99, R12 ;  /* 0x0000006369057224 */ /* 0x000fc800078e020c */
[----:B------:R-:W-:Y:S01]  /*1b70*/  IMAD.IADD R91, R93, 0x1, R5 ;  /* 0x000000015d5b7824 */ /* 0x000fe200078e0205 */
[----:B------:R-:W-:Y:S06]  /*1b80*/  @!P0 BRA `(.L_x_29) ;  /* 0x0000002c00288947 */ /* 0x000fec0003800000 */
[----:B------:R-:W0:Y:S01]  /*1b90*/  LDC.64 R96, c[0x0][0x5b8] ;  /* 0x00016e00ff607b82 */ /* 0x000e220000000a00 */
[----:B------:R-:W-:-:S07]  /*1ba0*/  ULDC.64 UR4, c[0x0][0x5c0] ;  /* 0x0001700000047ab9 */ /* 0x000fce0000000a00 */
[----:B------:R-:W1:Y:S08]  /*1bb0*/  LDC.64 R100, c[0x0][0x5b0] ;  /* 0x00016c00ff647b82 */ /* 0x000e700000000a00 */
[----:B------:R-:W2:Y:S01]  /*1bc0*/  LDC.64 R102, c[0x0][0x5a8] ;  /* 0x00016a00ff667b82 */ /* 0x000ea20000000a00 */
[-C--:B0-----:R-:W-:Y:S02]  /*1bd0*/  IMAD R6, R21, R96.reuse, RZ ;  /* 0x0000006015067224 */ /* 0x081fe400078e02ff */
[----:B------:R-:W-:-:S04]  /*1be0*/  IMAD.WIDE.U32 R94, R89, R96, R8 ;  /* 0x00000060595e7225 */ /* 0x000fc800078e0008 */
[----:B------:R-:W-:Y:S02]  /*1bf0*/  IMAD R93, R89, R97, R6 ;  /* 0x00000061595d7224 */ /* 0x000fe400078e0206 */
[-C--:B-1----:R-:W-:Y:S02]  /*1c00*/  IMAD R10, R11, R100.reuse, RZ ;  /* 0x000000640b0a7224 */ /* 0x082fe400078e02ff */
[----:B------:R-:W-:Y:S02]  /*1c10*/  IMAD.IADD R13, R95, 0x1, R93 ;  /* 0x000000015f0d7824 */ /* 0x000fe400078e025d */
[----:B------:R-:W-:Y:S02]  /*1c20*/  IMAD.MOV.U32 R12, RZ, RZ, R94 ;  /* 0x000000ffff0c7224 */ /* 0x000fe400078e005e */
[C---:B------:R-:W-:Y:S02]  /*1c30*/  IMAD R97, R105.reuse, R101, R10 ;  /* 0x0000006569617224 */ /* 0x040fe400078e020a */
[----:B------:R-:W-:-:S04]  /*1c40*/  IMAD.WIDE.U32 R6, R105, R100, R12 ;  /* 0x0000006469067225 */ /* 0x000fc800078e000c */
[----:B------:R-:W-:Y:S01]  /*1c50*/  IMAD.IADD R5, R7, 0x1, R97 ;  /* 0x0000000107057824 */ /* 0x000fe200078e0261 */
[----:B--2---:R-:W-:-:S04]  /*1c60*/  LEA R14, P0, R6, R102, 0x1 ;  /* 0x00000066060e7211 */ /* 0x004fc800078008ff */
[----:B------:R-:W-:-:S05]  /*1c70*/  LEA.HI.X R15, R6, R103, R5, 0x1, P0 ;  /* 0x00000067060f7211 */ /* 0x000fca00000f0c05 */
[----:B------:R0:W2:Y:S01]  /*1c80*/  @P1 LDG.E.LTC128B.U16 R5, desc[UR36][R14.64] ;  /* 0x000000240e051981 */ /* 0x0000a2000c1e1520 */
[----:B------:R-:W-:Y:S01]  /*1c90*/  LEA R10, P0, R92, UR4, 0x1 ;  /* 0x000000045c0a7c11 */ /* 0x000fe2000f8008ff */
[----:B------:R-:W-:Y:S01]  /*1ca0*/  IMAD.WIDE.U32 R6, R105, R100, R8 ;  /* 0x0000006469067225 */ /* 0x000fe200078e0008 */
[----:B------:R-:W-:Y:S03]  /*1cb0*/  BSSY B1, `(.L_x_30) ;  /* 0x0000012000017945 */ /* 0x000fe60003800000 */
[----:B------:R-:W-:Y:S02]  /*1cc0*/  IMAD.IADD R7, R97, 0x1, R7 ;  /* 0x0000000161077824 */ /* 0x000fe400078e0207 */
[----:B------:R-:W-:Y:S01]  /*1cd0*/  IMAD.WIDE.U32 R20, R89, R96, R6 ;  /* 0x0000006059147225 */ /* 0x000fe200078e0006 */
[----:B0-----:R-:W-:-:S03]  /*1ce0*/  SHF.L.U64.HI R15, R100, 0x3, R101 ;  /* 0x00000003640f7819 */ /* 0x001fc60000010265 */
[----:B------:R-:W-:Y:S01]  /*1cf0*/  IMAD.IADD R7, R93, 0x1, R21 ;  /* 0x000000015d077824 */ /* 0x000fe200078e0215 */
[----:B------:R-:W-:Y:S01]  /*1d00*/  LEA R6, P4, R20, R102, 0x1 ;  /* 0x0000006614067211 */ /* 0x000fe200078808ff */
[----:B------:R-:W-:-:S03]  /*1d10*/  IMAD.SHL.U32 R14, R100, 0x8, RZ ;  /* 0x00000008640e7824 */ /* 0x000fc600078e00ff */
[----:B------:R-:W-:Y:S01]  /*1d20*/  LEA.HI.X R7, R20, R103, R7, 0x1, P4 ;  /* 0x0000006714077211 */ /* 0x000fe200020f0c07 */
[----:B--2---:R-:W-:-:S05]  /*1d30*/  HADD2.F32 R11, -RZ, R5.H0_H0 ;  /* 0x20000005ff0b7230 */ /* 0x004fca0000004100 */
[----:B------:R-:W-:-:S04]  /*1d40*/  FMUL R11, R11, R88 ;  /* 0x000000580b0b7220 */ /* 0x000fc80000400000 */
[----:B------:R-:W-:Y:S01]  /*1d50*/  FFMA R24, R24, R23, R11 ;  /* 0x0000001718187223 */ /* 0x000fe2000000000b */
[----:B------:R-:W-:Y:S02]  /*1d60*/  LEA.HI.X R11, R92, UR5, R91, 0x1, P0 ;  /* 0x000000055c0b7c11 */ /* 0x000fe400080f0c5b */
[----:B------:R-:W-:Y:S02]  /*1d70*/  ISETP.GT.AND P0, PT, R4, 0x1, PT ;  /* 0x000000010400780c */ /* 0x000fe40003f04270 */
[----:B------:R-:W-:Y:S02]  /*1d80*/  F2FP.F16.F32.PACK_AB R24, RZ, R24 ;  /* 0x00000018ff18723e */ /* 0x000fe400000000ff */
[----:B------:R-:W-:-:S03]  /*1d90*/  ISETP.GT.AND P3, PT, R3, RZ, P0 ;  /* 0x000000ff0300720c */ /* 0x000fc60000764270 */
[----:B------:R0:W-:Y:S10]  /*1da0*/  @P1 STG.E.U16 desc[UR36][R10.64], R24 ;  /* 0x000000180a001986 */ /* 0x0001f4000c101524 */
[----:B------:R-:W-:Y:S05]  /*1db0*/  @!P3 BRA `(.L_x_31) ;  /* 0x000000000004b947 */ /* 0x000fea0003800000 */
[----:B------:R1:W5:Y:S02]  /*1dc0*/  LDG.E.LTC128B.U16 R5, desc[UR36][R6.64+0x2] ;  /* 0x0000022406057981 */ /* 0x000364000c1e1520 */
.L_x_31:
[----:B------:R-:W-:Y:S05]  /*1dd0*/  BSYNC B1 ;  /* 0x0000000000017941 */ /* 0x000fea0003800000 */
.L_x_30:
[----:B-----5:R-:W-:Y:S01]  /*1de0*/  HADD2.F32 R91, -RZ, R5.H0_H0 ;  /* 0x20000005ff5b7230 */ /* 0x020fe20000004100 */
[----:B------:R-:W-:Y:S01]  /*1df0*/  ISETP.GT.AND P2, PT, R3, 0x8, P2 ;  /* 0x000000080300780c */ /* 0x000fe20001744270 */
[----:B------:R-:W-:Y:S01]  /*1e00*/  IMAD.WIDE.U32 R20, R105, R100, R14 ;  /* 0x0000006469147225 */ /* 0x000fe200078e000e */
[----:B0-----:R-:W-:-:S03]  /*1e10*/  PRMT R24, R5, 0x7610, R24 ;  /* 0x0000761005187816 */ /* 0x001fc60000000018 */
[----:B------:R-:W-:Y:S01]  /*1e20*/  FMUL R12, R91, R88 ;  /* 0x000000585b0c7220 */ /* 0x000fe20000400000 */
[----:B------:R-:W-:Y:S01]  /*1e30*/  IMAD.IADD R97, R97, 0x1, R21 ;  /* 0x0000000161617824 */ /* 0x000fe200078e0215 */
[----:B------:R-:W-:Y:S02]  /*1e40*/  IADD3 R94, P1, R94, R20, RZ ;  /* 0x000000145e5e7210 */ /* 0x000fe40007f3e0ff */
[----:B------:R-:W-:-:S03]  /*1e50*/  FFMA R12, R25, R23, R12 ;  /* 0x00000017190c7223 */ /* 0x000fc6000000000c */
[----:B------:R-:W-:Y:S01]  /*1e60*/  IMAD.X R13, R97, 0x1, R13, P1 ;  /* 0x00000001610d7824 */ /* 0x000fe200008e060d */
[C---:B------:R-:W-:Y:S02]  /*1e70*/  LEA R14, P1, R94.reuse, R102, 0x1 ;  /* 0x000000665e0e7211 */ /* 0x040fe400078208ff */
[----:B------:R-:W-:Y:S02]  /*1e80*/  F2FP.F16.F32.PACK_AB R12, RZ, R12 ;  /* 0x0000000cff0c723e */ /* 0x000fe400000000ff */
[----:B------:R-:W-:Y:S02]  /*1e90*/  LEA.HI.X R15, R94, R103, R13, 0x1, P1 ;  /* 0x000000675e0f7211 */ /* 0x000fe400008f0c0d */
[----:B------:R-:W-:-:S05]  /*1ea0*/  PRMT R21, R12, 0x7610, R21 ;  /* 0x000076100c157816 */ /* 0x000fca0000000015 */
[----:B------:R0:W-:Y:S04]  /*1eb0*/  @P3 STG.E.U16 desc[UR36][R10.64+0x2], R21 ;  /* 0x000002150a003986 */ /* 0x0001e8000c101524 */
[----:B------:R-:W2:Y:S01]  /*1ec0*/  @P2 LDG.E.LTC128B.U16 R24, desc[UR36][R14.64] ;  /* 0x000000240e182981 */ /* 0x000ea2000c1e1520 */
[----:B------:R-:W-:Y:S01]  /*1ed0*/  IADD3 R20, P1, R8, R20, RZ ;  /* 0x0000001408147210 */ /* 0x000fe20007f3e0ff */
[----:B------:R-:W-:Y:S01]  /*1ee0*/  BSSY B1, `(.L_x_32) ;  /* 0x0000011000017945 */ /* 0x000fe20003800000 */
[C---:B------:R-:W-:Y:S02]  /*1ef0*/  SHF.L.U64.HI R13, R98.reuse, 0x4, R99 ;  /* 0x00000004620d7819 */ /* 0x040fe40000010263 */
[----:B------:R-:W-:Y:S01]  /*1f00*/  ISETP.GT.AND P0, PT, R3, 0x8, P0 ;  /* 0x000000080300780c */ /* 0x000fe20000704270 */
[----:B0-----:R-:W-:Y:S01]  /*1f10*/  IMAD.X R21, R9, 0x1, R97, P1 ;  /* 0x0000000109157824 */ /* 0x001fe200008e0661 */
[----:B------:R-:W-:Y:S01]  /*1f20*/  LEA R12, P1, R98, R10, 0x4 ;  /* 0x0000000a620c7211 */ /* 0x000fe200078220ff */
[----:B------:R-:W-:-:S04]  /*1f30*/  IMAD.WIDE.U32 R20, R89, R96, R20 ;  /* 0x0000006059147225 */ /* 0x000fc800078e0014 */
[----:B------:R-:W-:Y:S01]  /*1f40*/  IMAD.X R13, R13, 0x1, R11, P1 ;  /* 0x000000010d0d7824 */ /* 0x000fe200008e060b */
[----:B------:R-:W-:Y:S01]  /*1f50*/  LEA R8, P3, R20, R102, 0x1 ;  /* 0x0000006614087211 */ /* 0x000fe200078608ff */
[----:B------:R-:W-:-:S05]  /*1f60*/  IMAD.IADD R9, R93, 0x1, R21 ;  /* 0x000000015d097824 */ /* 0x000fca00078e0215 */
[----:B------:R-:W-:Y:S01]  /*1f70*/  LEA.HI.X R9, R20, R103, R9, 0x1, P3 ;  /* 0x0000006714097211 */ /* 0x000fe200018f0c09 */
[----:B--2---:R-:W-:-:S05]  /*1f80*/  HADD2.F32 R5, -RZ, R24.H0_H0 ;  /* 0x20000018ff057230 */ /* 0x004fca0000004100 */
[----:B------:R-:W-:-:S04]  /*1f90*/  FMUL R5, R5, R88 ;  /* 0x0000005805057220 */ /* 0x000fc80000400000 */
[----:B------:R-:W-:-:S05]  /*1fa0*/  FFMA R5, R26, R23, R5 ;  /* 0x000000171a057223 */ /* 0x000fca0000000005 */
[----:B------:R-:W-:-:S05]  /*1fb0*/  F2FP.F16.F32.PACK_AB R5, RZ, R5 ;  /* 0x00000005ff05723e */ /* 0x000fca00000000ff */
[----:B------:R0:W-:Y:S01]  /*1fc0*/  @P2 STG.E.U16 desc[UR36][R12.64], R5 ;  /* 0x000000050c002986 */ /* 0x0001e2000c101524 */
[----:B------:R-:W-:Y:S05]  /*1fd0*/  @!P0 BRA `(.L_x_33) ;  /* 0x0000000000048947 */ /* 0x000fea0003800000 */
[----:B------:R2:W5:Y:S02]  /*1fe0*/  LDG.E.LTC128B.U16 R24, desc[UR36][R8.64+0x2] ;  /* 0x0000022408187981 */ /* 0x000564000c1e1520 */
.L_x_33:
[----:B------:R-:W-:Y:S05]  /*1ff0*/  BSYNC B1 ;  /* 0x0000000000017941 */ /* 0x000fea0003800000 */
.L_x_32:
[----:B0----5:R-:W-:Y:S01]  /*2000*/  HADD2.F32 R5, -RZ, R24.H0_H0 ;  /* 0x20000018ff057230 */ /* 0x021fe20000004100 */
[----:B------:R-:W-:Y:S01]  /*2010*/  ISETP.GT.AND P1, PT, R4, 0x8, PT ;  /* 0x000000080400780c */ /* 0x000fe20003f24270 */
[----:B------:R-:W-:Y:S03]  /*2020*/  BSSY B1, `(.L_x_34) ;  /* 0x0000008000017945 */ /* 0x000fe60003800000 */
[----:B------:R-:W-:Y:S01]  /*2030*/  FMUL R14, R5, R88 ;  /* 0x00000058050e7220 */ /* 0x000fe20000400000 */
[----:B------:R-:W-:-:S03]  /*2040*/  ISETP.GT.AND P2, PT, R3, RZ, P1 ;  /* 0x000000ff0300720c */ /* 0x000fc60000f44270 */
[----:B------:R-:W-:-:S05]  /*2050*/  FFMA R14, R27, R23, R14 ;  /* 0x000000171b0e7223 */ /* 0x000fca000000000e */
[----:B------:R-:W-:-:S05]  /*2060*/  F2FP.F16.F32.PACK_AB R14, RZ, R14 ;  /* 0x0000000eff0e723e */ /* 0x000fca00000000ff */
[----:B------:R0:W-:Y:S01]  /*2070*/  @P0 STG.E.U16 desc[UR36][R12.64+0x2], R14 ;  /* 0x0000020e0c000986 */ /* 0x0001e2000c101524 */
[----:B------:R-:W-:Y:S05]  /*2080*/  @!P2 BRA `(.L_x_35) ;  /* 0x000000000004a947 */ /* 0x000fea0003800000 */
[----:B------:R3:W5:Y:S02]  /*2090*/  LDG.E.LTC128B.U16 R24, desc[UR36][R6.64+0x10] ;  /* 0x0000102406187981 */ /* 0x000764000c1e1520 */
.L_x_35:
[----:B------:R-:W-:Y:S05]  /*20a0*/  BSYNC B1 ;  /* 0x0000000000017941 */ /* 0x000fea0003800000 */
.L_x_34:
[----:B-----5:R-:W-:Y:S01]  /*20b0*/  HADD2.F32 R5, -RZ, R24.H0_H0 ;  /* 0x20000018ff057230 */ /* 0x020fe20000004100 */
        /* <DEDUP_REMOVED lines=9> */
.L_x_37:
[----:B------:R-:W-:Y:S05]  /*2150*/  BSYNC B1 ;  /* 0x0000000000017941 */ /* 0x000fea0003800000 */
.L_x_36:
[----:B----45:R-:W-:Y:S01]  /*2160*/  HADD2.F32 R5, -RZ, R24.H0_H0 ;  /* 0x20000018ff057230 */ /* 0x030fe20000004100 */
[----:B------:R-:W-:Y:S01]  /*2170*/  ISETP.GT.AND P1, PT, R3, 0x8, P1 ;  /* 0x000000080300780c */ /* 0x000fe20000f24270 */
[----:B------:R-:W-:Y:S03]  /*2180*/  BSSY B1, `(.L_x_38) ;  /* 0x0000007000017945 */ /* 0x000fe60003800000 */
[----:B0-----:R-:W-:-:S04]  /*2190*/  FMUL R14, R5, R88 ;  /* 0x00000058050e7220 */ /* 0x001fc80000400000 */
[----:B------:R-:W-:-:S05]  /*21a0*/  FFMA R14, R29, R23, R14 ;  /* 0x000000171d0e7223 */ /* 0x000fca000000000e */
[----:B------:R-:W-:-:S05]  /*21b0*/  F2FP.F16.F32.PACK_AB R14, RZ, R14 ;  /* 0x0000000eff0e723e */ /* 0x000fca00000000ff */
[----:B------:R0:W-:Y:S01]  /*21c0*/  @P3 STG.E.U16 desc[UR36][R10.64+0x12], R14 ;  /* 0x0000120e0a003986 */ /* 0x0001e2000c101524 */
[----:B------:R-:W-:Y:S05]  /*21d0*/  @!P1 BRA `(.L_x_39) ;  /* 0x0000000000049947 */ /* 0x000fea0003800000 */
[----:B------:R4:W5:Y:S02]  /*21e0*/  LDG.E.LTC128B.U16 R24, desc[UR36][R8.64+0x10] ;  /* 0x0000102408187981 */ /* 0x000964000c1e1520 */
.L_x_39:
[----:B------:R-:W-:Y:S05]  /*21f0*/  BSYNC B1 ;  /* 0x0000000000017941 */ /* 0x000fea0003800000 */
.L_x_38:
[----:B-----5:R-:W-:Y:S01]  /*2200*/  HADD2.F32 R5, -RZ, R24.H0_H0 ;  /* 0x20000018ff057230 */ /* 0x020fe20000004100 */
[----:B------:R-:W-:Y:S01]  /*2210*/  ISETP.GT.AND P0, PT, R3, 0x8, P0 ;  /* 0x000000080300780c */ /* 0x000fe20000704270 */
[----:B------:R-:W-:Y:S03]  /*2220*/  BSSY B1, `(.L_x_40) ;  /* 0x0000007000017945 */ /* 0x000fe60003800000 */
[----:B------:R-:W-:-:S04]  /*2230*/  FMUL R5, R5, R88 ;  /* 0x0000005805057220 */ /* 0x000fc80000400000 */
[----:B------:R-:W-:-:S05]  /*2240*/  FFMA R5, R30, R23, R5 ;  /* 0x000000171e057223 */ /* 0x000fca0000000005 */
[----:B------:R-:W-:-:S05]  /*2250*/  F2FP.F16.F32.PACK_AB R5, RZ, R5 ;  /* 0x00000005ff05723e */ /* 0x000fca00000000ff */
[----:B------:R0:W-:Y:S01]  /*2260*/  @P1 STG.E.U16 desc[UR36][R12.64+0x10], R5 ;  /* 0x000010050c001986 */ /* 0x0001e2000c101524 */
[----:B------:R-:W-:Y:S05]  /*2270*/  @!P0 BRA `(.L_x_41) ;  /* 0x0000000000048947 */ /* 0x000fea0003800000 */
[----:B------:R0:W5:Y:S02]  /*2280*/  LDG.E.LTC128B.U16 R24, desc[UR36][R8.64+0x12] ;  /* 0x0000122408187981 */ /* 0x000164000c1e1520 */
.L_x_41:
[----:B------:R-:W-:Y:S05]  /*2290*/  BSYNC B1 ;  /* 0x0000000000017941 */ /* 0x000fea0003800000 */
.L_x_40:
        /* <DEDUP_REMOVED lines=10> */
.L_x_43:
[----:B------:R-:W-:Y:S05]  /*2340*/  BSYNC B1 ;  /* 0x0000000000017941 */ /* 0x000fea0003800000 */
.L_x_42:
        /* <DEDUP_REMOVED lines=10> */
.L_x_45:
[----:B------:R-:W-:Y:S05]  /*23f0*/  BSYNC B1 ;  /* 0x0000000000017941 */ /* 0x000fea0003800000 */
.L_x_44:
[----:B0----5:R-:W-:Y:S01]  /*2400*/  HADD2.F32 R5, -RZ, R24.H0_H0 ;  /* 0x20000018ff057230 */ /* 0x021fe20000004100 */
        /* <DEDUP_REMOVED lines=8> */
.L_x_47:
[----:B------:R-:W-:Y:S05]  /*2490*/  BSYNC B1 ;  /* 0x0000000000017941 */ /* 0x000fea0003800000 */
.L_x_46:
        /* <DEDUP_REMOVED lines=9> */
.L_x_49:
[----:B------:R-:W-:Y:S05]  /*2530*/  BSYNC B1 ;  /* 0x0000000000017941 */ /* 0x000fea0003800000 */
.L_x_48:
        /* <DEDUP_REMOVED lines=10> */
.L_x_51:
[----:B------:R-:W-:Y:S05]  /*25e0*/  BSYNC B1 ;  /* 0x0000000000017941 */ /* 0x000fea0003800000 */
.L_x_50:
        /* <DEDUP_REMOVED lines=10> */
.L_x_53:
[----:B------:R-:W-:Y:S05]  /*2690*/  BSYNC B1 ;  /* 0x0000000000017941 */ /* 0x000fea0003800000 */
.L_x_52:
        /* <DEDUP_REMOVED lines=9> */
.L_x_55:
[----:B------:R-:W-:Y:S05]  /*2730*/  BSYNC B1 ;  /* 0x0000000000017941 */ /* 0x000fea0003800000 */
.L_x_54:
        /* <DEDUP_REMOVED lines=9> */
.L_x_57:
[----:B------:R-:W-:Y:S05]  /*27d0*/  BSYNC B1 ;  /* 0x0000000000017941 */ /* 0x000fea0003800000 */
.L_x_56:
        /* <DEDUP_REMOVED lines=10> */
.L_x_59:
[----:B------:R-:W-:Y:S05]  /*2880*/  BSYNC B1 ;  /* 0x0000000000017941 */ /* 0x000fea0003800000 */
.L_x_58:
        /* <DEDUP_REMOVED lines=10> */
.L_x_61:
[----:B------:R-:W-:Y:S05]  /*2930*/  BSYNC B1 ;  /* 0x0000000000017941 */ /* 0x000fea0003800000 */
.L_x_60:
        /* <DEDUP_REMOVED lines=9> */
.L_x_63:
[----:B------:R-:W-:Y:S05]  /*29d0*/  BSYNC B1 ;  /* 0x0000000000017941 */ /* 0x000fea0003800000 */
.L_x_62:
        /* <DEDUP_REMOVED lines=9> */
.L_x_65:
[----:B------:R-:W-:Y:S05]  /*2a70*/  BSYNC B1 ;  /* 0x0000000000017941 */ /* 0x000fea0003800000 */
.L_x_64:
        /* <DEDUP_REMOVED lines=10> */
.L_x_67:
[----:B------:R-:W-:Y:S05]  /*2b20*/  BSYNC B1 ;  /* 0x0000000000017941 */ /* 0x000fea0003800000 */
.L_x_66:
        /* <DEDUP_REMOVED lines=10> */
.L_x_69:
[----:B------:R-:W-:Y:S05]  /*2bd0*/  BSYNC B1 ;  /* 0x0000000000017941 */ /* 0x000fea0003800000 */
.L_x_68:
        /* <DEDUP_REMOVED lines=9> */
.L_x_71:
[----:B------:R-:W-:Y:S05]  /*2c70*/  BSYNC B1 ;  /* 0x0000000000017941 */ /* 0x000fea0003800000 */
.L_x_70:
        /* <DEDUP_REMOVED lines=9> */
.L_x_73:
[----:B------:R-:W-:Y:S05]  /*2d10*/  BSYNC B1 ;  /* 0x0000000000017941 */ /* 0x000fea0003800000 */
.L_x_72:
        /* <DEDUP_REMOVED lines=10> */
.L_x_75:
[----:B------:R-:W-:Y:S05]  /*2dc0*/  BSYNC B1 ;  /* 0x0000000000017941 */ /* 0x000fea0003800000 */
.L_x_74:
        /* <DEDUP_REMOVED lines=10> */
.L_x_77:
[----:B------:R-:W-:Y:S05]  /*2e70*/  BSYNC B1 ;  /* 0x0000000000017941 */ /* 0x000fea0003800000 */
.L_x_76:
        /* <DEDUP_REMOVED lines=9> */
.L_x_79:
[----:B------:R-:W-:Y:S05]  /*2f10*/  BSYNC B1 ;  /* 0x0000000000017941 */ /* 0x000fea0003800000 */
.L_x_78:
        /* <DEDUP_REMOVED lines=9> */
.L_x_81:
[----:B------:R-:W-:Y:S05]  /*2fb0*/  BSYNC B1 ;  /* 0x0000000000017941 */ /* 0x000fea0003800000 */
.L_x_80:
        /* <DEDUP_REMOVED lines=10> */
.L_x_83:
[----:B------:R-:W-:Y:S05]  /*3060*/  BSYNC B1 ;  /* 0x0000000000017941 */ /* 0x000fea0003800000 */
.L_x_82:
        /* <DEDUP_REMOVED lines=10> */
.L_x_85:
[----:B------:R-:W-:Y:S05]  /*3110*/  BSYNC B1 ;  /* 0x0000000000017941 */ /* 0x000fea0003800000 */
.L_x_84:
        /* <DEDUP_REMOVED lines=9> */
.L_x_87:
[----:B------:R-:W-:Y:S05]  /*31b0*/  BSYNC B1 ;  /* 0x0000000000017941 */ /* 0x000fea0003800000 */
.L_x_86:
        /* <DEDUP_REMOVED lines=9> */
.L_x_89:
[----:B------:R-:W-:Y:S05]  /*3250*/  BSYNC B1 ;  /* 0x0000000000017941 */ /* 0x000fea0003800000 */
.L_x_88:
        /* <DEDUP_REMOVED lines=10> */
.L_x_91:
[----:B------:R-:W-:Y:S05]  /*3300*/  BSYNC B1 ;  /* 0x0000000000017941 */ /* 0x000fea0003800000 */
.L_x_90:
        /* <DEDUP_REMOVED lines=10> */
.L_x_93:
[----:B------:R-:W-:Y:S05]  /*33b0*/  BSYNC B1 ;  /* 0x0000000000017941 */ /* 0x000fea0003800000 */
.L_x_92:
        /* <DEDUP_REMOVED lines=9> */
.L_x_95:
[----:B------:R-:W-:Y:S05]  /*3450*/  BSYNC B1 ;  /* 0x0000000000017941 */ /* 0x000fea0003800000 */
.L_x_94:
        /* <DEDUP_REMOVED lines=9> */
.L_x_97:
[----:B------:R-:W-:Y:S05]  /*34f0*/  BSYNC B1 ;  /* 0x0000000000017941 */ /* 0x000fea0003800000 */
.L_x_96:
        /* <DEDUP_REMOVED lines=10> */
.L_x_99:
[----:B------:R-:W-:Y:S05]  /*35a0*/  BSYNC B1 ;  /* 0x0000000000017941 */ /* 0x000fea0003800000 */
.L_x_98:
        /* <DEDUP_REMOVED lines=10> */
.L_x_101:
[----:B------:R-:W-:Y:S05]  /*3650*/  BSYNC B1 ;  /* 0x0000000000017941 */ /* 0x000fea0003800000 */
.L_x_100:
        /* <DEDUP_REMOVED lines=9> */
.L_x_103:
[----:B------:R-:W-:Y:S05]  /*36f0*/  BSYNC B1 ;  /* 0x0000000000017941 */ /* 0x000fea0003800000 */
.L_x_102:
        /* <DEDUP_REMOVED lines=9> */
.L_x_105:
[----:B------:R-:W-:Y:S05]  /*3790*/  BSYNC B1 ;  /* 0x0000000000017941 */ /* 0x000fea0003800000 */
.L_x_104:
        /* <DEDUP_REMOVED lines=10> */
.L_x_107:
[----:B------:R-:W-:Y:S05]  /*3840*/  BSYNC B1 ;  /* 0x0000000000017941 */ /* 0x000fea0003800000 */
.L_x_106:
        /* <DEDUP_REMOVED lines=10> */
.L_x_109:
[----:B------:R-:W-:Y:S05]  /*38f0*/  BSYNC B1 ;  /* 0x0000000000017941 */ /* 0x000fea0003800000 */
.L_x_108:
        /* <DEDUP_REMOVED lines=9> */
.L_x_111:
[----:B------:R-:W-:Y:S05]  /*3990*/  BSYNC B1 ;  /* 0x0000000000017941 */ /* 0x000fea0003800000 */
.L_x_110:
        /* <DEDUP_REMOVED lines=9> */
.L_x_113:
[----:B------:R-:W-:Y:S05]  /*3a30*/  BSYNC B1 ;  /* 0x0000000000017941 */ /* 0x000fea0003800000 */
.L_x_112:
        /* <DEDUP_REMOVED lines=10> */
.L_x_115:
[----:B------:R-:W-:Y:S05]  /*3ae0*/  BSYNC B1 ;  /* 0x0000000000017941 */ /* 0x000fea0003800000 */
.L_x_114:
        /* <DEDUP_REMOVED lines=10> */
.L_x_117:
[----:B------:R-:W-:Y:S05]  /*3b90*/  BSYNC B1 ;  /* 0x0000000000017941 */ /* 0x000fea0003800000 */
.L_x_116:
        /* <DEDUP_REMOVED lines=9> */
.L_x_119:
[----:B------:R-:W-:Y:S05]  /*3c30*/  BSYNC B1 ;  /* 0x0000000000017941 */ /* 0x000fea0003800000 */
.L_x_118:
        /* <DEDUP_REMOVED lines=9> */
.L_x_121:
[----:B------:R-:W-:Y:S05]  /*3cd0*/  BSYNC B1 ;  /* 0x0000000000017941 */ /* 0x000fea0003800000 */
.L_x_120:
        /* <DEDUP_REMOVED lines=10> */
.L_x_123:
[----:B------:R-:W-:Y:S05]  /*3d80*/  BSYNC B1 ;  /* 0x0000000000017941 */ /* 0x000fea0003800000 */
.L_x_122:
        /* <DEDUP_REMOVED lines=10> */
.L_x_125:
[----:B------:R-:W-:Y:S05]  /*3e30*/  BSYNC B1 ;  /* 0x0000000000017941 */ /* 0x000fea0003800000 */
.L_x_124:
        /* <DEDUP_REMOVED lines=9> */
.L_x_127:
[----:B------:R-:W-:Y:S05]  /*3ed0*/  BSYNC B1 ;  /* 0x0000000000017941 */ /* 0x000fea0003800000 */
.L_x_126:
        /* <DEDUP_REMOVED lines=9> */
.L_x_129:
[----:B------:R-:W-:Y:S05]  /*3f70*/  BSYNC B1 ;  /* 0x0000000000017941 */ /* 0x000fea0003800000 */
.L_x_128:
        /* <DEDUP_REMOVED lines=10> */
.L_x_131:
[----:B------:R-:W-:Y:S05]  /*4020*/  BSYNC B1 ;  /* 0x0000000000017941 */ /* 0x000fea0003800000 */
.L_x_130:
        /* <DEDUP_REMOVED lines=10> */
.L_x_133:
[----:B------:R-:W-:Y:S05]  /*40d0*/  BSYNC B1 ;  /* 0x0000000000017941 */ /* 0x000fea0003800000 */
.L_x_132:
        /* <DEDUP_REMOVED lines=9> */
.L_x_135:
[----:B------:R-:W-:Y:S05]  /*4170*/  BSYNC B1 ;  /* 0x0000000000017941 */ /* 0x000fea0003800000 */
.L_x_134:
        /* <DEDUP_REMOVED lines=9> */
.L_x_137:
[----:B------:R-:W-:Y:S05]  /*4210*/  BSYNC B1 ;  /* 0x0000000000017941 */ /* 0x000fea0003800000 */
.L_x_136:
        /* <DEDUP_REMOVED lines=10> */
.L_x_139:
[----:B------:R-:W-:Y:S05]  /*42c0*/  BSYNC B1 ;  /* 0x0000000000017941 */ /* 0x000fea0003800000 */
.L_x_138:
        /* <DEDUP_REMOVED lines=10> */
.L_x_141:
[----:B------:R-:W-:Y:S05]  /*4370*/  BSYNC B1 ;  /* 0x0000000000017941 */ /* 0x000fea0003800000 */
.L_x_140:
        /* <DEDUP_REMOVED lines=9> */
.L_x_143:
[----:B------:R-:W-:Y:S05]  /*4410*/  BSYNC B1 ;  /* 0x0000000000017941 */ /* 0x000fea0003800000 */
.L_x_142:
        /* <DEDUP_REMOVED lines=9> */
.L_x_145:
[----:B------:R-:W-:Y:S05]  /*44b0*/  BSYNC B1 ;  /* 0x0000000000017941 */ /* 0x000fea0003800000 */
.L_x_144:
        /* <DEDUP_REMOVED lines=10> */
.L_x_147:
[----:B------:R-:W-:Y:S05]  /*4560*/  BSYNC B1 ;  /* 0x0000000000017941 */ /* 0x000fea0003800000 */
.L_x_146:
[----:B-----5:R-:W-:Y:S01]  /*4570*/  HADD2.F32 R5, -RZ, R24.H0_H0 ;  /* 0x20000018ff057230 */ /* 0x020fe20000004100 */
[----:B------:R-:W-:Y:S01]  /*4580*/  ISETP.GT.AND P0, PT, R4, 0x79, PT ;  /* 0x000000790400780c */ /* 0x000fe20003f04270 */
[----:B------:R-:W-:Y:S01]  /*4590*/  @P2 IMAD.MOV.U32 R4, RZ, RZ, R10 ;  /* 0x000000ffff042224 */ /* 0x000fe200078e000a */
[----:B------:R-:W-:Y:S02]  /*45a0*/  BSSY B1, `(.L_x_148) ;  /* 0x000000a000017945 */ /* 0x000fe40003800000 */
[----:B------:R-:W-:Y:S01]  /*45b0*/  FMUL R5, R5, R88 ;  /* 0x0000005805057220 */ /* 0x000fe20000400000 */
[----:B------:R-:W-:-:S03]  /*45c0*/  ISETP.GT.AND P3, PT, R3, RZ, P0 ;  /* 0x000000ff0300720c */ /* 0x000fc60000764270 */
[----:B------:R-:W-:-:S05]  /*45d0*/  FFMA R5, R84, R23, R5 ;  /* 0x0000001754057223 */ /* 0x000fca0000000005 */
[----:B------:R-:W-:-:S04]  /*45e0*/  F2FP.F16.F32.PACK_AB R5, RZ, R5 ;  /* 0x00000005ff05723e */ /* 0x000fc800000000ff */
[----:B0-----:R-:W-:Y:S01]  /*45f0*/  PRMT R14, R5, 0x7610, R14 ;  /* 0x00007610050e7816 */ /* 0x001fe2000000000e */
[----:B------:R-:W-:-:S05]  /*4600*/  @P2 IMAD.MOV.U32 R5, RZ, RZ, R11 ;  /* 0x000000ffff052224 */ /* 0x000fca00078e000b */
[----:B------:R0:W-:Y:S01]  /*4610*/  @P2 STG.E.U16 desc[UR36][R4.64+0xf0], R14 ;  /* 0x0000f00e04002986 */ /* 0x0001e2000c101524 */
[----:B------:R-:W-:Y:S05]  /*4620*/  @!P3 BRA `(.L_x_149) ;  /* 0x000000000004b947 */ /* 0x000fea0003800000 */
[----:B------:R0:W5:Y:S02]  /*4630*/  LDG.E.LTC128B.U16 R24, desc[UR36][R6.64+0xf2] ;  /* 0x0000f22406187981 */ /* 0x000164000c1e1520 */
.L_x_149:
[----:B------:R-:W-:Y:S05]  /*4640*/  BSYNC B1 ;  /* 0x0000000000017941 */ /* 0x000fea0003800000 */
.L_x_148:
        /* <DEDUP_REMOVED lines=9> */
.L_x_151:
[----:B------:R-:W-:Y:S05]  /*46e0*/  BSYNC B1 ;  /* 0x0000000000017941 */ /* 0x000fea0003800000 */
.L_x_150:
[----:B-----5:R-:W-:Y:S01]  /*46f0*/  HADD2.F32 R5, -RZ, R24.H0_H0 ;  /* 0x20000018ff057230 */ /* 0x020fe20000004100 */
[----:B------:R-:W-:Y:S01]  /*4700*/  ISETP.GT.AND P0, PT, R3, 0x8, P0 ;  /* 0x000000080300780c */ /* 0x000fe20000704270 */
[----:B0-----:R-:W-:Y:S01]  /*4710*/  @P1 IMAD.MOV.U32 R4, RZ, RZ, R12 ;  /* 0x000000ffff041224 */ /* 0x001fe200078e000c */
[----:B------:R-:W-:Y:S02]  /*4720*/  BSSY B1, `(.L_x_152) ;  /* 0x0000009000017945 */ /* 0x000fe40003800000 */
[----:B------:R-:W-:-:S04]  /*4730*/  FMUL R5, R5, R88 ;  /* 0x0000005805057220 */ /* 0x000fc80000400000 */
[----:B------:R-:W-:-:S05]  /*4740*/  FFMA R5, R86, R23, R5 ;  /* 0x0000001756057223 */ /* 0x000fca0000000005 */
[----:B------:R-:W-:-:S04]  /*4750*/  F2FP.F16.F32.PACK_AB R5, RZ, R5 ;  /* 0x00000005ff05723e */ /* 0x000fc800000000ff */
[----:B-1-3--:R-:W-:Y:S01]  /*4760*/  PRMT R6, R5, 0x7610, R6 ;  /* 0x0000761005067816 */ /* 0x00afe20000000006 */
[----:B------:R-:W-:-:S05]  /*4770*/  @P1 IMAD.MOV.U32 R5, RZ, RZ, R13 ;  /* 0x000000ffff051224 */ /* 0x000fca00078e000d */
[----:B------:R0:W-:Y:S01]  /*4780*/  @P1 STG.E.U16 desc[UR36][R4.64+0xf0], R6 ;  /* 0x0000f00604001986 */ /* 0x0001e2000c101524 */
[----:B------:R-:W-:Y:S05]  /*4790*/  @!P0 BRA `(.L_x_153) ;  /* 0x0000000000048947 */ /* 0x000fea0003800000 */
[----:B------:R1:W5:Y:S02]  /*47a0*/  LDG.E.LTC128B.U16 R24, desc[UR36][R8.64+0xf2] ;  /* 0x0000f22408187981 */ /* 0x000364000c1e1520 */
.L_x_153:
[----:B------:R-:W-:Y:S05]  /*47b0*/  BSYNC B1 ;  /* 0x0000000000017941 */ /* 0x000fea0003800000 */
.L_x_152:
[----:B------:R-:W-:Y:S05]  /*47c0*/  @!P0 BRA `(.L_x_154) ;  /* 0x0000001000e88947 */ /* 0x000fea0003800000 */
[----:B-----5:R-:W-:-:S05]  /*47d0*/  HADD2.F32 R3, -RZ, R24.H0_H0 ;  /* 0x20000018ff037230 */ /* 0x020fca0000004100 */
[----:B0-----:R-:W-:-:S04]  /*47e0*/  FMUL R4, R3, R88 ;  /* 0x0000005803047220 */ /* 0x001fc80000400000 */
[----:B------:R-:W-:-:S05]  /*47f0*/  FFMA R4, R87, R23, R4 ;  /* 0x0000001757047223 */ /* 0x000fca0000000004 */
[----:B------:R-:W-:-:S05]  /*4800*/  F2FP.F16.F32.PACK_AB R4, RZ, R4 ;  /* 0x00000004ff04723e */ /* 0x000fca00000000ff */
[----:B------:R3:W-:Y:S01]  /*4810*/  STG.E.U16 desc[UR36][R12.64+0xf2], R4 ;  /* 0x0000f2040c007986 */ /* 0x0007e2000c101524 */
[----:B------:R-:W-:Y:S05]  /*4820*/  BRA `(.L_x_154) ;  /* 0x0000001000d07947 */ /* 0x000fea0003800000 */
.L_x_29:
[----:B------:R-:W-:Y:S01]  /*4830*/  ISETP.GT.AND P0, PT, R4, 0x1, PT ;  /* 0x000000010400780c */ /* 0x000fe20003f04270 */
[----:B------:R-:W-:Y:S01]  /*4840*/  ULDC.64 UR4, c[0x0][0x5c0] ;  /* 0x0001700000047ab9 */ /* 0x000fe20000000a00 */
[-C--:B------:R-:W-:Y:S01]  /*4850*/  FMUL R24, R24, R23.reuse ;  /* 0x0000001718187220 */ /* 0x080fe20000400000 */
[-C--:B------:R-:W-:Y:S01]  /*4860*/  FMUL R25, R25, R23.reuse ;  /* 0x0000001719197220 */ /* 0x080fe20000400000 */
[----:B------:R-:W-:Y:S01]  /*4870*/  ISETP.GT.AND P3, PT, R3, RZ, P0 ;  /* 0x000000ff0300720c */ /* 0x000fe20000764270 */
[-C--:B------:R-:W-:Y:S01]  /*4880*/  FMUL R26, R26, R23.reuse ;  /* 0x000000171a1a7220 */ /* 0x080fe20000400000 */
[----:B------:R-:W-:Y:S01]  /*4890*/  LEA R6, P4, R92, UR4, 0x1 ;  /* 0x000000045c067c11 */ /* 0x000fe2000f8808ff */
[-C--:B------:R-:W-:Y:S01]  /*48a0*/  FMUL R27, R27, R23.reuse ;  /* 0x000000171b1b7220 */ /* 0x080fe20000400000 */
[----:B------:R-:W-:Y:S01]  /*48b0*/  F2FP.F16.F32.PACK_AB R24, RZ, R24 ;  /* 0x00000018ff18723e */ /* 0x000fe200000000ff */
[-C--:B------:R-:W-:Y:S01]  /*48c0*/  FMUL R28, R28, R23.reuse ;  /* 0x000000171c1c7220 */ /* 0x080fe20000400000 */
[----:B------:R-:W-:Y:S01]  /*48d0*/  LEA.HI.X R7, R92, UR5, R91, 0x1, P4 ;  /* 0x000000055c077c11 */ /* 0x000fe2000a0f0c5b */
[----:B------:R-:W-:Y:S01]  /*48e0*/  FMUL R29, R29, R23 ;  /* 0x000000171d1d7220 */ /* 0x000fe20000400000 */
[----:B------:R-:W-:Y:S01]  /*48f0*/  F2FP.F16.F32.PACK_AB R25, RZ, R25 ;  /* 0x00000019ff19723e */ /* 0x000fe200000000ff */
[-C--:B------:R-:W-:Y:S01]  /*4900*/  FMUL R30, R30, R23.reuse ;  /* 0x000000171e1e7220 */ /* 0x080fe20000400000 */
[----:B------:R-:W-:Y:S01]  /*4910*/  SHF.L.U64.HI R99, R98, 0x4, R99 ;  /* 0x0000000462637819 */ /* 0x000fe20000010263 */
[----:B------:R-:W-:Y:S01]  /*4920*/  @P1 STG.E.U16 desc[UR36][R6.64], R24 ;  /* 0x0000001806001986 */ /* 0x000fe2000c101524 */
[----:B------:R-:W-:Y:S01]  /*4930*/  ISETP.GT.AND P1, PT, R4, 0x8, PT ;  /* 0x000000080400780c */ /* 0x000fe20003f24270 */
[-C--:B------:R-:W-:Y:S01]  /*4940*/  FMUL R31, R31, R23.reuse ;  /* 0x000000171f1f7220 */ /* 0x080fe20000400000 */
[C---:B------:R-:W-:Y:S01]  /*4950*/  ISETP.GT.AND P4, PT, R3.reuse, 0x8, P0 ;  /* 0x000000080300780c */ /* 0x040fe20000784270 */
[----:B------:R-:W-:Y:S01]  /*4960*/  @P3 STG.E.U16 desc[UR36][R6.64+0x2], R25 ;  /* 0x0000021906003986 */ /* 0x000fe2000c101524 */
[----:B------:R-:W-:Y:S01]  /*4970*/  LEA R8, P3, R98, R6, 0x4 ;  /* 0x0000000662087211 */ /* 0x000fe200078620ff */
[-C--:B------:R-:W-:Y:S01]  /*4980*/  FMUL R32, R32, R23.reuse ;  /* 0x0000001720207220 */ /* 0x080fe20000400000 */
[----:B------:R-:W-:Y:S01]  /*4990*/  ISETP.GT.AND P2, PT, R3, 0x8, P2 ;  /* 0x000000080300780c */ /* 0x000fe20001744270 */
[-C--:B------:R-:W-:Y:S01]  /*49a0*/  FMUL R33, R33, R23.reuse ;  /* 0x0000001721217220 */ /* 0x080fe20000400000 */
[----:B------:R-:W-:Y:S01]  /*49b0*/  ISETP.GT.AND P0, PT, R4, 0x9, PT ;  /* 0x000000090400780c */ /* 0x000fe20003f04270 */
[----:B------:R-:W-:Y:S01]  /*49c0*/  IMAD.X R9, R99, 0x1, R7, P3 ;  /* 0x0000000163097824 */ /* 0x000fe200018e0607 */
[C---:B------:R-:W-:Y:S01]  /*49d0*/  ISETP.GT.AND P5, PT, R3.reuse, RZ, P1 ;  /* 0x000000ff0300720c */ /* 0x040fe20000fa4270 */
[-C--:B------:R-:W-:Y:S01]  /*49e0*/  FMUL R34, R34, R23.reuse ;  /* 0x0000001722227220 */ /* 0x080fe20000400000 */
[----:B------:R-:W-:Y:S01]  /*49f0*/  ISETP.GT.AND P3, PT, R3, RZ, P0 ;  /* 0x000000ff0300720c */ /* 0x000fe20000764270 */
[-C--:B------:R-:W-:Y:S01]  /*4a00*/  FMUL R35, R35, R23.reuse ;  /* 0x0000001723237220 */ /* 0x080fe20000400000 */
[----:B------:R-:W-:Y:S01]  /*4a10*/  F2FP.F16.F32.PACK_AB R26, RZ, R26 ;  /* 0x0000001aff1a723e */ /* 0x000fe200000000ff */
[----:B------:R-:W-:Y:S01]  /*4a20*/  FMUL R36, R36, R23 ;  /* 0x0000001724247220 */ /* 0x000fe20000400000 */
[----:B------:R-:W-:Y:S01]  /*4a30*/  F2FP.F16.F32.PACK_AB R27, RZ, R27 ;  /* 0x0000001bff1b723e */ /* 0x000fe200000000ff */
[----:B------:R-:W-:Y:S01]  /*4a40*/  FMUL R37, R37, R23 ;  /* 0x0000001725257220 */ /* 0x000fe20000400000 */
[----:B------:R-:W-:Y:S01]  /*4a50*/  F2FP.F16.F32.PACK_AB R28, RZ, R28 ;  /* 0x0000001cff1c723e */ /* 0x000fe200000000ff */
[----:B------:R-:W-:Y:S01]  /*4a60*/  @P2 STG.E.U16 desc[UR36][R8.64], R26 ;  /* 0x0000001a08002986 */ /* 0x000fe2000c101524 */
[----:B------:R-:W-:Y:S01]  /*4a70*/  F2FP.F16.F32.PACK_AB R29, RZ, R29 ;  /* 0x0000001dff1d723e */ /* 0x000fe200000000ff */
[-C--:B------:R-:W-:Y:S01]  /*4a80*/  FMUL R38, R38, R23.reuse ;  /* 0x0000001726267220 */ /* 0x080fe20000400000 */
[----:B------:R-:W-:Y:S01]  /*4a90*/  ISETP.GT.AND P2, PT, R3, 0x8, P1 ;  /* 0x000000080300780c */ /* 0x000fe20000f44270 */
[----:B------:R-:W-:Y:S01]  /*4aa0*/  @P4 STG.E.U16 desc[UR36][R8.64+0x2], R27 ;  /* 0x0000021b08004986 */ /* 0x000fe2000c101524 */
[----:B------:R-:W-:Y:S01]  /*4ab0*/  ISETP.GT.AND P1, PT, R4, 0x10, PT ;  /* 0x000000100400780c */ /* 0x000fe20003f24270 */
[-C--:B------:R-:W-:Y:S01]  /*4ac0*/  FMUL R39, R39, R23.reuse ;  /* 0x0000001727277220 */ /* 0x080fe20000400000 */
[----:B------:R-:W-:Y:S01]  /*4ad0*/  F2FP.F16.F32.PACK_AB R30, RZ, R30 ;  /* 0x0000001eff1e723e */ /* 0x000fe200000000ff */
[----:B------:R-:W-:Y:S01]  /*4ae0*/  @P5 STG.E.U16 desc[UR36][R6.64+0x10], R28 ;  /* 0x0000101c06005986 */ /* 0x000fe2000c101524 */
[C---:B------:R-:W-:Y:S01]  /*4af0*/  ISETP.GT.AND P4, PT, R3.reuse, RZ, P1 ;  /* 0x000000ff0300720c */ /* 0x040fe20000f84270 */
[----:B------:R-:W-:Y:S01]  /*4b00*/  FMUL R40, R40, R23 ;  /* 0x0000001728287220 */ /* 0x000fe20000400000 */
[----:B------:R-:W-:Y:S01]  /*4b10*/  F2FP.F16.F32.PACK_AB R31, RZ, R31 ;  /* 0x0000001fff1f723e */ /* 0x000fe200000000ff */
[----:B------:R-:W-:Y:S01]  /*4b20*/  @P3 STG.E.U16 desc[UR36][R6.64+0x12], R29 ;  /* 0x0000121d06003986 */ /* 0x000fe2000c101524 */
[----:B------:R-:W-:Y:S01]  /*4b30*/  ISETP.GT.AND P3, PT, R3, 0x8, P0 ;  /* 0x000000080300780c */ /* 0x000fe20000764270 */
[-C--:B------:R-:W-:Y:S01]  /*4b40*/  FMUL R41, R41, R23.reuse ;  /* 0x0000001729297220 */ /* 0x080fe20000400000 */
[----:B------:R-:W-:Y:S01]  /*4b50*/  ISETP.GT.AND P0, PT, R4, 0x11, PT ;  /* 0x000000110400780c */ /* 0x000fe20003f04270 */
[----:B------:R-:W-:Y:S01]  /*4b60*/  @P2 STG.E.U16 desc[UR36][R8.64+0x10], R30 ;  /* 0x0000101e08002986 */ /* 0x000fe2000c101524 */
[----:B------:R-:W-:Y:S01]  /*4b70*/  F2FP.F16.F32.PACK_AB R32, RZ, R32 ;  /* 0x00000020ff20723e */ /* 0x000fe200000000ff */
[-C--:B------:R-:W-:Y:S01]  /*4b80*/  FMUL R42, R42, R23.reuse ;  /* 0x000000172a2a7220 */ /* 0x080fe20000400000 */
[----:B------:R-:W-:Y:S01]  /*4b90*/  ISETP.GT.AND P5, PT, R3, RZ, P0 ;  /* 0x000000ff0300720c */ /* 0x000fe200007a4270 */
[-C--:B------:R-:W-:Y:S01]  /*4ba0*/  FMUL R43, R43, R23.reuse ;  /* 0x000000172b2b7220 */ /* 0x080fe20000400000 */
[----:B------:R-:W-:Y:S01]  /*4bb0*/  ISETP.GT.AND P2, PT, R3, 0x8, P1 ;  /* 0x000000080300780c */ /* 0x000fe20000f44270 */
[-C--:B------:R-:W-:Y:S01]  /*4bc0*/  FMUL R44, R44, R23.reuse ;  /* 0x000000172c2c7220 */ /* 0x080fe20000400000 */
[----:B------:R-:W-:Y:S01]  /*4bd0*/  ISETP.GT.AND P1, PT, R4, 0x18, PT ;  /* 0x000000180400780c */ /* 0x000fe20003f24270 */
[----:B------:R-:W-:Y:S01]  /*4be0*/  FMUL R45, R45, R23 ;  /* 0x000000172d2d7220 */ /* 0x000fe20000400000 */
[----:B------:R-:W-:Y:S01]  /*4bf0*/  F2FP.F16.F32.PACK_AB R33, RZ, R33 ;  /* 0x00000021ff21723e */ /* 0x000fe200000000ff */
[----:B------:R-:W-:Y:S01]  /*4c00*/  @P3 STG.E.U16 desc[UR36][R8.64+0x12], R31 ;  /* 0x0000121f08003986 */ /* 0x000fe2000c101524 */
[C---:B------:R-:W-:Y:S01]  /*4c10*/  ISETP.GT.AND P3, PT, R3.reuse, 0x8, P0 ;  /* 0x000000080300780c */ /* 0x040fe20000764270 */
[-C--:B------:R-:W-:Y:S01]  /*4c20*/  FMUL R46, R46, R23.reuse ;  /* 0x000000172e2e7220 */ /* 0x080fe20000400000 */
[----:B------:R-:W-:Y:S01]  /*4c30*/  ISETP.GT.AND P0, PT, R4, 0x19, PT ;  /* 0x000000190400780c */ /* 0x000fe20003f04270 */
[----:B------:R-:W-:Y:S01]  /*4c40*/  @P4 STG.E.U16 desc[UR36][R6.64+0x20], R32 ;  /* 0x0000202006004986 */ /* 0x000fe2000c101524 */
[----:B------:R-:W-:Y:S01]  /*4c50*/  ISETP.GT.AND P4, PT, R3, RZ, P1 ;  /* 0x000000ff0300720c */ /* 0x000fe20000f84270 */
[-C--:B------:R-:W-:Y:S01]  /*4c60*/  FMUL R47, R47, R23.reuse ;  /* 0x000000172f2f7220 */ /* 0x080fe20000400000 */
[----:B------:R-:W-:Y:S01]  /*4c70*/  F2FP.F16.F32.PACK_AB R34, RZ, R34 ;  /* 0x00000022ff22723e */ /* 0x000fe200000000ff */
[----:B------:R-:W-:Y:S01]  /*4c80*/  @P5 STG.E.U16 desc[UR36][R6.64+0x22], R33 ;  /* 0x0000222106005986 */ /* 0x000fe2000c101524 */
[----:B------:R-:W-:Y:S01]  /*4c90*/  ISETP.GT.AND P5, PT, R3, RZ, P0 ;  /* 0x000000ff0300720c */ /* 0x000fe200007a4270 */
[----:B------:R-:W-:Y:S01]  /*4ca0*/  FMUL R48, R48, R23 ;  /* 0x0000001730307220 */ /* 0x000fe20000400000 */
[----:B------:R-:W-:Y:S01]  /*4cb0*/  F2FP.F16.F32.PACK_AB R35, RZ, R35 ;  /* 0x00000023ff23723e */ /* 0x000fe200000000ff */
[----:B------:R-:W-:Y:S01]  /*4cc0*/  @P2 STG.E.U16 desc[UR36][R8.64+0x20], R34 ;  /* 0x0000202208002986 */ /* 0x000fe2000c101524 */
[----:B------:R-:W-:Y:S01]  /*4cd0*/  F2FP.F16.F32.PACK_AB R36, RZ, R36 ;  /* 0x00000024ff24723e */ /* 0x000fe200000000ff */
[-C--:B------:R-:W-:Y:S01]  /*4ce0*/  FMUL R49, R49, R23.reuse ;  /* 0x0000001731317220 */ /* 0x080fe20000400000 */
[C---:B------:R-:W-:Y:S01]  /*4cf0*/  ISETP.GT.AND P2, PT, R3.reuse, 0x8, P1 ;  /* 0x000000080300780c */ /* 0x040fe20000f44270 */
[----:B------:R-:W-:Y:S01]  /*4d00*/  @P3 STG.E.U16 desc[UR36][R8.64+0x22], R35 ;  /* 0x0000222308003986 */ /* 0x000fe2000c101524 */
[----:B------:R-:W-:Y:S01]  /*4d10*/  ISETP.GT.AND P1, PT, R4, 0x20, PT ;  /* 0x000000200400780c */ /* 0x000fe20003f24270 */
[----:B------:R-:W-:Y:S01]  /*4d20*/  FMUL R50, R50, R23 ;  /* 0x0000001732327220 */ /* 0x000fe20000400000 */
[----:B------:R-:W-:Y:S01]  /*4d30*/  F2FP.F16.F32.PACK_AB R37, RZ, R37 ;  /* 0x00000025ff25723e */ /* 0x000fe200000000ff */
[----:B------:R-:W-:Y:S01]  /*4d40*/  @P4 STG.E.U16 desc[UR36][R6.64+0x30], R36 ;  /* 0x0000302406004986 */ /* 0x000fe2000c101524 */
[----:B------:R-:W-:Y:S01]  /*4d50*/  ISETP.GT.AND P3, PT, R3, 0x8, P0 ;  /* 0x000000080300780c */ /* 0x000fe20000764270 */
[-C--:B------:R-:W-:Y:S01]  /*4d60*/  FMUL R51, R51, R23.reuse ;  /* 0x0000001733337220 */ /* 0x080fe20000400000 */
[----:B------:R-:W-:Y:S01]  /*4d70*/  ISETP.GT.AND P0, PT, R4, 0x21, PT ;  /* 0x000000210400780c */ /* 0x000fe20003f04270 */
[----:B------:R-:W-:Y:S01]  /*4d80*/  @P5 STG.E.U16 desc[UR36][R6.64+0x32], R37 ;  /* 0x0000322506005986 */ /* 0x000fe2000c101524 */
[----:B------:R-:W-:Y:S01]  /*4d90*/  ISETP.GT.AND P4, PT, R3, RZ, P1 ;  /* 0x000000ff0300720c */ /* 0x000fe20000f84270 */
[-C--:B------:R-:W-:Y:S01]  /*4da0*/  FMUL R52, R52, R23.reuse ;  /* 0x0000001734347220 */ /* 0x080fe20000400000 */
[----:B------:R-:W-:Y:S01]  /*4db0*/  F2FP.F16.F32.PACK_AB R38, RZ, R38 ;  /* 0x00000026ff26723e */ /* 0x000fe200000000ff */
[-C--:B------:R-:W-:Y:S01]  /*4dc0*/  FMUL R53, R53, R23.reuse ;  /* 0x0000001735357220 */ /* 0x080fe20000400000 */
        /* <DEDUP_REMOVED lines=113> */
[----:B------:R-:W-:Y:S01]  /*54e0*/  FMUL R87, R87, R23 ;  /* 0x0000001757577220 */ /* 0x000fe20000400000 */
[----:B------:R-:W-:Y:S01]  /*54f0*/  ISETP.GT.AND P0, PT, R4, 0x51, PT ;  /* 0x000000510400780c */ /* 0x000fe20003f04270 */
[----:B------:R-:W-:Y:S01]  /*5500*/  @P5 STG.E.U16 desc[UR36][R6.64+0x92], R61 ;  /* 0x0000923d06005986 */ /* 0x000fe2000c101524 */
[----:B------:R-:W-:-:S02]  /*5510*/  ISETP.GT.AND P4, PT, R3, RZ, P1 ;  /* 0x000000ff0300720c */ /* 0x000fc40000f84270 */
[----:B------:R-:W-:Y:S02]  /*5520*/  F2FP.F16.F32.PACK_AB R62, RZ, R62 ;  /* 0x0000003eff3e723e */ /* 0x000fe400000000ff */
[C---:B------:R-:W-:Y:S02]  /*5530*/  ISETP.GT.AND P5, PT, R3.reuse, RZ, P0 ;  /* 0x000000ff0300720c */ /* 0x040fe400007a4270 */
[----:B------:R-:W-:Y:S01]  /*5540*/  F2FP.F16.F32.PACK_AB R63, RZ, R63 ;  /* 0x0000003fff3f723e */ /* 0x000fe200000000ff */
[----:B------:R-:W-:Y:S01]  /*5550*/  @P2 STG.E.U16 desc[UR36][R8.64+0x90], R62 ;  /* 0x0000903e08002986 */ /* 0x000fe2000c101524 */
[----:B------:R-:W-:Y:S02]  /*5560*/  F2FP.F16.F32.PACK_AB R64, RZ, R64 ;  /* 0x00000040ff40723e */ /* 0x000fe400000000ff */
[----:B------:R-:W-:Y:S01]  /*5570*/  ISETP.GT.AND P2, PT, R3, 0x8, P1 ;  /* 0x000000080300780c */ /* 0x000fe20000f44270 */
[----:B------:R-:W-:Y:S01]  /*5580*/  @P3 STG.E.U16 desc[UR36][R8.64+0x92], R63 ;  /* 0x0000923f08003986 */ /* 0x000fe2000c101524 */
[----:B------:R-:W-:-:S02]  /*5590*/  ISETP.GT.AND P1, PT, R4, 0x58, PT ;  /* 0x000000580400780c */ /* 0x000fc40003f24270 */
[----:B------:R-:W-:Y:S01]  /*55a0*/  F2FP.F16.F32.PACK_AB R65, RZ, R65 ;  /* 0x00000041ff41723e */ /* 0x000fe200000000ff */
[----:B------:R-:W-:Y:S01]  /*55b0*/  @P4 STG.E.U16 desc[UR36][R6.64+0xa0], R64 ;  /* 0x0000a04006004986 */ /* 0x000fe2000c101524 */
[C---:B------:R-:W-:Y:S02]  /*55c0*/  ISETP.GT.AND P3, PT, R3.reuse, 0x8, P0 ;  /* 0x000000080300780c */ /* 0x040fe40000764270 */
[----:B------:R-:W-:Y:S01]  /*55d0*/  ISETP.GT.AND P0, PT, R4, 0x59, PT ;  /* 0x000000590400780c */ /* 0x000fe20003f04270 */
[----:B------:R-:W-:Y:S01]  /*55e0*/  @P5 STG.E.U16 desc[UR36][R6.64+0xa2], R65 ;  /* 0x0000a24106005986 */ /* 0x000fe2000c101524 */
[C---:B------:R-:W-:Y:S02]  /*55f0*/  ISETP.GT.AND P4, PT, R3.reuse, RZ, P1 ;  /* 0x000000ff0300720c */ /* 0x040fe40000f84270 */
[----:B------:R-:W-:Y:S02]  /*5600*/  F2FP.F16.F32.PACK_AB R66, RZ, R66 ;  /* 0x00000042ff42723e */ /* 0x000fe400000000ff */
[----:B------:R-:W-:-:S02]  /*5610*/  ISETP.GT.AND P5, PT, R3, RZ, P0 ;  /* 0x000000ff0300720c */ /* 0x000fc400007a4270 */
[----:B------:R-:W-:Y:S01]  /*5620*/  F2FP.F16.F32.PACK_AB R67, RZ, R67 ;  /* 0x00000043ff43723e */ /* 0x000fe200000000ff */
[----:B------:R-:W-:Y:S01]  /*5630*/  @P2 STG.E.U16 desc[UR36][R8.64+0xa0], R66 ;  /* 0x0000a04208002986 */ /* 0x000fe2000c101524 */
[----:B------:R-:W-:Y:S02]  /*5640*/  F2FP.F16.F32.PACK_AB R68, RZ, R68 ;  /* 0x00000044ff44723e */ /* 0x000fe400000000ff */
[C---:B------:R-:W-:Y:S01]  /*5650*/  ISETP.GT.AND P2, PT, R3.reuse, 0x8, P1 ;  /* 0x000000080300780c */ /* 0x040fe20000f44270 */
[----:B------:R-:W-:Y:S01]  /*5660*/  @P3 STG.E.U16 desc[UR36][R8.64+0xa2], R67 ;  /* 0x0000a24308003986 */ /* 0x000fe2000c101524 */
[----:B------:R-:W-:Y:S02]  /*5670*/  ISETP.GT.AND P1, PT, R4, 0x60, PT ;  /* 0x000000600400780c */ /* 0x000fe40003f24270 */
[----:B------:R-:W-:Y:S01]  /*5680*/  F2FP.F16.F32.PACK_AB R69, RZ, R69 ;  /* 0x00000045ff45723e */ /* 0x000fe200000000ff */
[----:B------:R-:W-:Y:S01]  /*5690*/  @P4 STG.E.U16 desc[UR36][R6.64+0xb0], R68 ;  /* 0x0000b04406004986 */ /* 0x000fe2000c101524 */
[----:B------:R-:W-:-:S02]  /*56a0*/  ISETP.GT.AND P3, PT, R3, 0x8, P0 ;  /* 0x000000080300780c */ /* 0x000fc40000764270 */
[----:B------:R-:W-:Y:S01]  /*56b0*/  ISETP.GT.AND P0, PT, R4, 0x61, PT ;  /* 0x000000610400780c */ /* 0x000fe20003f04270 */
[----:B------:R-:W-:Y:S01]  /*56c0*/  @P5 STG.E.U16 desc[UR36][R6.64+0xb2], R69 ;  /* 0x0000b24506005986 */ /* 0x000fe2000c101524 */
[C---:B------:R-:W-:Y:S02]  /*56d0*/  ISETP.GT.AND P4, PT, R3.reuse, RZ, P1 ;  /* 0x000000ff0300720c */ /* 0x040fe40000f84270 */
[----:B------:R-:W-:Y:S02]  /*56e0*/  ISETP.GT.AND P5, PT, R3, RZ, P0 ;  /* 0x000000ff0300720c */ /* 0x000fe400007a4270 */
[----:B------:R-:W-:Y:S02]  /*56f0*/  F2FP.F16.F32.PACK_AB R70, RZ, R70 ;  /* 0x00000046ff46723e */ /* 0x000fe400000000ff */
[----:B------:R-:W-:Y:S02]  /*5700*/  F2FP.F16.F32.PACK_AB R71, RZ, R71 ;  /* 0x00000047ff47723e */ /* 0x000fe400000000ff */
[----:B------:R-:W-:Y:S01]  /*5710*/  F2FP.F16.F32.PACK_AB R72, RZ, R72 ;  /* 0x00000048ff48723e */ /* 0x000fe200000000ff */
[----:B------:R-:W-:Y:S01]  /*5720*/  @P2 STG.E.U16 desc[UR36][R8.64+0xb0], R70 ;  /* 0x0000b04608002986 */ /* 0x000fe2000c101524 */
[----:B------:R-:W-:-:S02]  /*5730*/  F2FP.F16.F32.PACK_AB R73, RZ, R73 ;  /* 0x00000049ff49723e */ /* 0x000fc400000000ff */
[C---:B------:R-:W-:Y:S01]  /*5740*/  ISETP.GT.AND P1, PT, R3.reuse, 0x8, P1 ;  /* 0x000000080300780c */ /* 0x040fe20000f24270 */
[----:B------:R-:W-:Y:S01]  /*5750*/  @P3 STG.E.U16 desc[UR36][R8.64+0xb2], R71 ;  /* 0x0000b24708003986 */ /* 0x000fe2000c101524 */
[C---:B------:R-:W-:Y:S02]  /*5760*/  ISETP.GT.AND P2, PT, R3.reuse, 0x8, P0 ;  /* 0x000000080300780c */ /* 0x040fe40000744270 */
[C---:B------:R-:W-:Y:S01]  /*5770*/  ISETP.GT.AND P0, PT, R4.reuse, 0x69, PT ;  /* 0x000000690400780c */ /* 0x040fe20003f04270 */
[----:B------:R-:W-:Y:S01]  /*5780*/  @P4 STG.E.U16 desc[UR36][R6.64+0xc0], R72 ;  /* 0x0000c04806004986 */ /* 0x000fe2000c101524 */
[----:B------:R-:W-:Y:S02]  /*5790*/  ISETP.GT.AND P4, PT, R4, 0x68, PT ;  /* 0x000000680400780c */ /* 0x000fe40003f84270 */
[----:B------:R-:W-:Y:S01]  /*57a0*/  F2FP.F16.F32.PACK_AB R74, RZ, R74 ;  /* 0x0000004aff4a723e */ /* 0x000fe200000000ff */
[----:B------:R-:W-:Y:S01]  /*57b0*/  @P5 STG.E.U16 desc[UR36][R6.64+0xc2], R73 ;  /* 0x0000c24906005986 */ /* 0x000fe2000c101524 */
[----:B------:R-:W-:-:S02]  /*57c0*/  ISETP.GT.AND P5, PT, R3, RZ, P4 ;  /* 0x000000ff0300720c */ /* 0x000fc400027a4270 */
[C---:B------:R-:W-:Y:S01]  /*57d0*/  ISETP.GT.AND P3, PT, R3.reuse, RZ, P0 ;  /* 0x000000ff0300720c */ /* 0x040fe20000764270 */
[----:B------:R-:W-:Y:S01]  /*57e0*/  @P1 STG.E.U16 desc[UR36][R8.64+0xc0], R74 ;  /* 0x0000c04a08001986 */ /* 0x000fe2000c101524 */
[----:B------:R-:W-:Y:S02]  /*57f0*/  F2FP.F16.F32.PACK_AB R75, RZ, R75 ;  /* 0x0000004bff4b723e */ /* 0x000fe400000000ff */
[----:B------:R-:W-:Y:S02]  /*5800*/  F2FP.F16.F32.PACK_AB R76, RZ, R76 ;  /* 0x0000004cff4c723e */ /* 0x000fe400000000ff */
[C---:B------:R-:W-:Y:S01]  /*5810*/  ISETP.GT.AND P4, PT, R3.reuse, 0x8, P4 ;  /* 0x000000080300780c */ /* 0x040fe20002784270 */
[----:B------:R-:W-:Y:S01]  /*5820*/  @P2 STG.E.U16 desc[UR36][R8.64+0xc2], R75 ;  /* 0x0000c24b08002986 */ /* 0x000fe2000c101524 */
[----:B------:R-:W-:Y:S02]  /*5830*/  F2FP.F16.F32.PACK_AB R77, RZ, R77 ;  /* 0x0000004dff4d723e */ /* 0x000fe400000000ff */
[----:B------:R-:W-:Y:S01]  /*5840*/  ISETP.GT.AND P2, PT, R4, 0x71, PT ;  /* 0x000000710400780c */ /* 0x000fe20003f44270 */
[----:B------:R-:W-:Y:S01]  /*5850*/  @P5 STG.E.U16 desc[UR36][R6.64+0xd0], R76 ;  /* 0x0000d04c06005986 */ /* 0x000fe2000c101524 */
[----:B------:R-:W-:-:S02]  /*5860*/  ISETP.GT.AND P5, PT, R3, 0x8, P0 ;  /* 0x000000080300780c */ /* 0x000fc400007a4270 */
[C---:B------:R-:W-:Y:S01]  /*5870*/  ISETP.GT.AND P1, PT, R4.reuse, 0x78, PT ;  /* 0x000000780400780c */ /* 0x040fe20003f24270 */
[----:B------:R-:W-:Y:S01]  /*5880*/  @P3 STG.E.U16 desc[UR36][R6.64+0xd2], R77 ;  /* 0x0000d24d06003986 */ /* 0x000fe2000c101524 */
[C---:B------:R-:W-:Y:S02]  /*5890*/  ISETP.GT.AND P3, PT, R4.reuse, 0x70, PT ;  /* 0x000000700400780c */ /* 0x040fe40003f64270 */
[----:B------:R-:W-:Y:S01]  /*58a0*/  ISETP.GT.AND P0, PT, R4, 0x79, PT ;  /* 0x000000790400780c */ /* 0x000fe20003f04270 */
[----:B------:R-:W-:Y:S01]  /*58b0*/  @P4 IMAD.MOV.U32 R4, RZ, RZ, R8 ;  /* 0x000000ffff044224 */ /* 0x000fe200078e0008 */
[----:B------:R-:W-:Y:S01]  /*58c0*/  F2FP.F16.F32.PACK_AB R78, RZ, R78 ;  /* 0x0000004eff4e723e */ /* 0x000fe200000000ff */
[----:B------:R-:W-:Y:S01]  /*58d0*/  @P4 IMAD.MOV.U32 R5, RZ, RZ, R9 ;  /* 0x000000ffff054224 */ /* 0x000fe200078e0009 */
[----:B------:R-:W-:Y:S02]  /*58e0*/  F2FP.F16.F32.PACK_AB R79, RZ, R79 ;  /* 0x0000004fff4f723e */ /* 0x000fe400000000ff */
[----:B------:R-:W-:-:S02]  /*58f0*/  F2FP.F16.F32.PACK_AB R80, RZ, R80 ;  /* 0x00000050ff50723e */ /* 0x000fc400000000ff */
[----:B------:R0:W-:Y:S01]  /*5900*/  @P4 STG.E.U16 desc[UR36][R4.64+0xd0], R78 ;  /* 0x0000d04e04004986 */ /* 0x0001e2000c101524 */
[C---:B------:R-:W-:Y:S02]  /*5910*/  ISETP.GT.AND P4, PT, R3.reuse, RZ, P2 ;  /* 0x000000ff0300720c */ /* 0x040fe40001784270 */
[----:B------:R-:W-:Y:S02]  /*5920*/  F2FP.F16.F32.PACK_AB R81, RZ, R81 ;  /* 0x00000051ff51723e */ /* 0x000fe400000000ff */
[----:B------:R-:W-:Y:S02]  /*5930*/  ISETP.GT.AND P2, PT, R3, 0x8, P2 ;  /* 0x000000080300780c */ /* 0x000fe40001744270 */
[----:B------:R-:W-:Y:S02]  /*5940*/  F2FP.F16.F32.PACK_AB R82, RZ, R82 ;  /* 0x00000052ff52723e */ /* 0x000fe400000000ff */
[----:B------:R-:W-:Y:S02]  /*5950*/  F2FP.F16.F32.PACK_AB R83, RZ, R83 ;  /* 0x00000053ff53723e */ /* 0x000fe400000000ff */
[----:B------:R-:W-:Y:S01]  /*5960*/  F2FP.F16.F32.PACK_AB R84, RZ, R84 ;  /* 0x00000054ff54723e */ /* 0x000fe200000000ff */
[----:B0-----:R-:W-:Y:S01]  /*5970*/  @P5 IMAD.MOV.U32 R4, RZ, RZ, R8 ;  /* 0x000000ffff045224 */ /* 0x001fe200078e0008 */
[----:B------:R-:W-:Y:S01]  /*5980*/  F2FP.F16.F32.PACK_AB R85, RZ, R85 ;  /* 0x00000055ff55723e */ /* 0x000fe200000000ff */
[----:B------:R-:W-:Y:S01]  /*5990*/  @P5 IMAD.MOV.U32 R5, RZ, RZ, R9 ;  /* 0x000000ffff055224 */ /* 0x000fe200078e0009 */
[----:B------:R-:W-:-:S02]  /*59a0*/  F2FP.F16.F32.PACK_AB R86, RZ, R86 ;  /* 0x00000056ff56723e */ /* 0x000fc400000000ff */
[----:B------:R-:W-:Y:S02]  /*59b0*/  F2FP.F16.F32.PACK_AB R87, RZ, R87 ;  /* 0x00000057ff57723e */ /* 0x000fe400000000ff */
[----:B------:R0:W-:Y:S01]  /*59c0*/  @P5 STG.E.U16 desc[UR36][R4.64+0xd2], R79 ;  /* 0x0000d24f04005986 */ /* 0x0001e2000c101524 */
[C---:B------:R-:W-:Y:S02]  /*59d0*/  ISETP.GT.AND P5, PT, R3.reuse, RZ, P3 ;  /* 0x000000ff0300720c */ /* 0x040fe40001fa4270 */
[----:B------:R-:W-:-:S11]  /*59e0*/  ISETP.GT.AND P3, PT, R3, 0x8, P3 ;  /* 0x000000080300780c */ /* 0x000fd60001f64270 */
[----:B0-----:R-:W-:Y:S02]  /*59f0*/  @P5 IMAD.MOV.U32 R4, RZ, RZ, R6 ;  /* 0x000000ffff045224 */ /* 0x001fe400078e0006 */
[----:B------:R-:W-:-:S05]  /*5a00*/  @P5 IMAD.MOV.U32 R5, RZ, RZ, R7 ;  /* 0x000000ffff055224 */ /* 0x000fca00078e0007 */
[----:B------:R0:W-:Y:S01]  /*5a10*/  @P5 STG.E.U16 desc[UR36][R4.64+0xe0], R80 ;  /* 0x0000e05004005986 */ /* 0x0001e2000c101524 */
[C---:B------:R-:W-:Y:S02]  /*5a20*/  ISETP.GT.AND P5, PT, R3.reuse, RZ, P0 ;  /* 0x000000ff0300720c */ /* 0x040fe400007a4270 */
[----:B------:R-:W-:Y:S01]  /*5a30*/  ISETP.GT.AND P0, PT, R3, 0x8, P0 ;  /* 0x000000080300780c */ /* 0x000fe20000704270 */
[----:B0-----:R-:W-:Y:S02]  /*5a40*/  @P4 IMAD.MOV.U32 R4, RZ, RZ, R6 ;  /* 0x000000ffff044224 */ /* 0x001fe400078e0006 */
[----:B------:R-:W-:-:S05]  /*5a50*/  @P4 IMAD.MOV.U32 R5, RZ, RZ, R7 ;  /* 0x000000ffff054224 */ /* 0x000fca00078e0007 */
[----:B------:R0:W-:Y:S01]  /*5a60*/  @P4 STG.E.U16 desc[UR36][R4.64+0xe2], R81 ;  /* 0x0000e25104004986 */ /* 0x0001e2000c101524 */
[C---:B------:R-:W-:Y:S02]  /*5a70*/  ISETP.GT.AND P4, PT, R3.reuse, RZ, P1 ;  /* 0x000000ff0300720c */ /* 0x040fe40000f84270 */
[----:B------:R-:W-:Y:S01]  /*5a80*/  ISETP.GT.AND P1, PT, R3, 0x8, P1 ;  /* 0x000000080300780c */ /* 0x000fe20000f24270 */
[----:B0-----:R-:W-:Y:S02]  /*5a90*/  @P3 IMAD.MOV.U32 R4, RZ, RZ, R8 ;  /* 0x000000ffff043224 */ /* 0x001fe400078e0008 */
[----:B------:R-:W-:-:S05]  /*5aa0*/  @P3 IMAD.MOV.U32 R5, RZ, RZ, R9 ;  /* 0x000000ffff053224 */ /* 0x000fca00078e0009 */
[----:B------:R0:W-:Y:S02]  /*5ab0*/  @P3 STG.E.U16 desc[UR36][R4.64+0xe0], R82 ;  /* 0x0000e05204003986 */ /* 0x0001e4000c101524 */
[----:B0-----:R-:W-:Y:S02]  /*5ac0*/  @P2 IMAD.MOV.U32 R4, RZ, RZ, R8 ;  /* 0x000000ffff042224 */ /* 0x001fe400078e0008 */
[----:B------:R-:W-:-:S05]  /*5ad0*/  @P2 IMAD.MOV.U32 R5, RZ, RZ, R9 ;  /* 0x000000ffff052224 */ /* 0x000fca00078e0009 */
[----:B------:R0:W-:Y:S02]  /*5ae0*/  @P2 STG.E.U16 desc[UR36][R4.64+0xe2], R83 ;  /* 0x0000e25304002986 */ /* 0x0001e4000c101524 */
[----:B0-----:R-:W-:Y:S02]  /*5af0*/  @P4 IMAD.MOV.U32 R4, RZ, RZ, R6 ;  /* 0x000000ffff044224 */ /* 0x001fe400078e0006 */
[----:B------:R-:W-:-:S05]  /*5b00*/  @P4 IMAD.MOV.U32 R5, RZ, RZ, R7 ;  /* 0x000000ffff054224 */ /* 0x000fca00078e0007 */
[----:B------:R0:W-:Y:S04]  /*5b10*/  @P4 STG.E.U16 desc[UR36][R4.64+0xf0], R84 ;  /* 0x0000f05404004986 */ /* 0x0001e8000c101524 */
[----:B------:R1:W-:Y:S01]  /*5b20*/  @P5 STG.E.U16 desc[UR36][R6.64+0xf2], R85 ;  /* 0x0000f25506005986 */ /* 0x0003e2000c101524 */
[----:B0-----:R-:W-:Y:S02]  /*5b30*/  @P1 IMAD.MOV.U32 R4, RZ, RZ, R8 ;  /* 0x000000ffff041224 */ /* 0x001fe400078e0008 */
[----:B------:R-:W-:-:S05]  /*5b40*/  @P1 IMAD.MOV.U32 R5, RZ, RZ, R9 ;  /* 0x000000ffff051224 */ /* 0x000fca00078e0009 */
[----:B------:R1:W-:Y:S04]  /*5b50*/  @P1 STG.E.U16 desc[UR36][R4.64+0xf0], R86 ;  /* 0x0000f05604001986 */ /* 0x0003e8000c101524 */
[----:B------:R1:W-:Y:S02]  /*5b60*/  @P0 STG.E.U16 desc[UR36][R8.64+0xf2], R87 ;  /* 0x0000f25708000986 */ /* 0x0003e4000c101524 */
.L_x_154:
[----:B------:R-:W-:Y:S05]  /*5b70*/  BSYNC B0 ;  /* 0x0000000000007941 */ /* 0x000fea0003800000 */
.L_x_28:
[----:B------:R-:W-:Y:S01]  /*5b80*/  ULDC UR4, c[0x0][0xc] ;  /* 0x0000030000047ab9 */ /* 0x000fe20000000800 */
[----:B------:R-:W-:Y:S01]  /*5b90*/  ULDC UR5, c[0x0][0x10] ;  /* 0x0000040000057ab9 */ /* 0x000fe20000000800 */
[----:B------:R-:W0:Y:S01]  /*5ba0*/  LDC R3, c[0x0][0x14] ;  /* 0x00000500ff037b82 */ /* 0x000e220000000800 */
[----:B------:R-:W-:Y:S01]  /*5bb0*/  UIMAD.WIDE.U32 UR4, UR4, UR5, URZ ;  /* 0x00000005040472a5 */ /* 0x000fe2000f8e003f */
[----:B------:R-:W-:Y:S02]  /*5bc0*/  IMAD.MOV.U32 R92, RZ, RZ, -0x1 ;  /* 0xffffffffff5c7424 */ /* 0x000fe400078e00ff */
[----:B------:R-:W-:-:S03]  /*5bd0*/  IMAD.MOV.U32 R89, RZ, RZ, -0x1 ;  /* 0xffffffffff597424 */ /* 0x000fc600078e00ff */
[----:B0-----:R-:W-:-:S04]  /*5be0*/  IMAD.WIDE.U32 R16, R3, UR4, R16 ;  /* 0x0000000403107c25 */ /* 0x001fc8000f8e0010 */
[----:B------:R-:W-:Y:S01]  /*5bf0*/  IMAD R3, R3, UR5, RZ ;  /* 0x0000000503037c24 */ /* 0x000fe2000f8e02ff */
[----:B------:R-:W-:Y:S02]  /*5c00*/  ULDC.64 UR4, c[0x0][0x650] ;  /* 0x0001940000047ab9 */ /* 0x000fe40000000a00 */
[----:B------:R-:W-:Y:S01]  /*5c10*/  ISETP.GE.U32.AND P0, PT, R16, UR4, PT ;  /* 0x0000000410007c0c */ /* 0x000fe2000bf06070 */
[--C-:B------:R-:W-:Y:S01]  /*5c20*/  IMAD.IADD R17, R17, 0x1, R3.reuse ;  /* 0x0000000111117824 */ /* 0x100fe200078e0203 */
[----:B------:R-:W-:-:S04]  /*5c30*/  PRMT R3, RZ, 0x7610, R3 ;  /* 0x00007610ff037816 */ /* 0x000fc80000000003 */
[----:B------:R-:W-:-:S13]  /*5c40*/  ISETP.GE.U32.AND.EX P0, PT, R17, UR5, PT, P0 ;  /* 0x0000000511007c0c */ /* 0x000fda000bf06100 */
[----:B------:R-:W-:Y:S05]  /*5c50*/  @P0 BRA `(.L_x_155) ;  /* 0x0000000400640947 */ /* 0x000fea0003800000 */
[----:B---3--:R-:W0:Y:S01]  /*5c60*/  S2R R12, SR_CTAID.X ;  /* 0x00000000000c7919 */ /* 0x008e220000002500 */
[----:B------:R-:W3:Y:S01]  /*5c70*/  LDC.64 R10, c[0x0][0x628] ;  /* 0x00018a00ff0a7b82 */ /* 0x000ee20000000a00 */
[----:B------:R-:W-:Y:S01]  /*5c80*/  ULDC UR4, c[0x0][0x150] ;  /* 0x0000540000047ab9 */ /* 0x000fe20000000800 */
[----:B-12-4-:R-:W-:Y:S01]  /*5c90*/  IMAD.MOV.U32 R8, RZ, RZ, R16 ;  /* 0x000000ffff087224 */ /* 0x016fe200078e0010 */
[----:B-----5:R-:W1:Y:S01]  /*5ca0*/  S2R R24, SR_CTAID.Y ;  /* 0x0000000000187919 */ /* 0x020e620000002600 */
[----:B------:R-:W-:-:S04]  /*5cb0*/  IMAD.MOV.U32 R9, RZ, RZ, R17 ;  /* 0x000000ffff097224 */ /* 0x000fc800078e0011 */
[----:B------:R-:W2:Y:S08]  /*5cc0*/  LDC R21, c[0x0][0x144] ;  /* 0x00005100ff157b82 */ /* 0x000eb00000000800 */
[----:B------:R-:W4:Y:S08]  /*5cd0*/  LDC R0, c[0x0][0x630] ;  /* 0x00018c00ff007b82 */ /* 0x000f300000000800 */
[----:B------:R-:W1:Y:S01]  /*5ce0*/  LDC.64 R14, c[0x0][0x620] ;  /* 0x00018800ff0e7b82 */ /* 0x000e620000000a00 */
[----:B---3--:R-:W-:-:S04]  /*5cf0*/  ISETP.NE.U32.AND P0, PT, R10, RZ, PT ;  /* 0x000000ff0a00720c */ /* 0x008fc80003f05070 */
[----:B------:R-:W-:Y:S02]  /*5d00*/  ISETP.NE.AND.EX P0, PT, R11, RZ, PT, P0 ;  /* 0x000000ff0b00720c */ /* 0x000fe40003f05300 */
[----:B0-----:R-:W-:-:S05]  /*5d10*/  I2FP.F32.U32 R3, R12 ;  /* 0x0000000c00037245 */ /* 0x001fca0000201000 */
[----:B------:R-:W-:-:S04]  /*5d20*/  FMUL R3, R3, UR4 ;  /* 0x0000000403037c20 */ /* 0x000fc80008400000 */
[----:B------:R0:W3:Y:S02]  /*5d30*/  F2I.U32.TRUNC.NTZ R20, R3 ;  /* 0x0000000300147305 */ /* 0x0000e4000020f000 */
[----:B--2-4-:R-:W-:Y:S05]  /*5d40*/  @!P0 BRA `(.L_x_156) ;  /* 0x0000000000288947 */ /* 0x014fea0003800000 */
[----:B0-----:R-:W0:Y:S02]  /*5d50*/  LDC R3, c[0x0][0x634] ;  /* 0x00018d00ff037b82 */ /* 0x001e240000000800 */
        /* <DEDUP_REMOVED lines=9> */
.L_x_156:
[----:B------:R-:W2:Y:S01]  /*5df0*/  LDC.64 R28, c[0x0][0x640] ;  /* 0x00019000ff1c7b82 */ /* 0x000ea20000000a00 */
[-CC-:B------:R-:W-:Y:S01]  /*5e00*/  SHF.R.U64 R89, R8, R0.reuse, R9.reuse ;  /* 0x0000000008597219 */ /* 0x180fe20000001209 */
[----:B---3--:R-:W-:Y:S01]  /*5e10*/  IMAD.MOV R20, RZ, RZ, -R20 ;  /* 0x000000ffff147224 */ /* 0x008fe200078e0a14 */
[----:B------:R-:W-:Y:S01]  /*5e20*/  SHF.R.U32.HI R0, RZ, R0, R9 ;  /* 0x00000000ff007219 */ /* 0x000fe20000011609 */
[----:B------:R-:W-:Y:S01]  /*5e30*/  ULDC UR4, c[0x0][0x154] ;  /* 0x0000550000047ab9 */ /* 0x000fe20000000800 */
[----:B0-----:R-:W-:Y:S01]  /*5e40*/  IADD3 R3, P0, RZ, -R89, RZ ;  /* 0x80000059ff037210 */ /* 0x001fe20007f1e0ff */
[----:B------:R-:W-:Y:S02]  /*5e50*/  IMAD R21, R21, R20, R12 ;  /* 0x0000001415157224 */ /* 0x000fe400078e020c */
[----:B------:R-:W0:Y:S01]  /*5e60*/  LDC R6, c[0x0][0x618] ;  /* 0x00018600ff067b82 */ /* 0x000e220000000800 */
[----:B------:R-:W-:Y:S02]  /*5e70*/  IMAD.MOV.U32 R7, RZ, RZ, 0x1 ;  /* 0x00000001ff077424 */ /* 0x000fe400078e00ff */
[----:B------:R-:W-:-:S04]  /*5e80*/  IMAD.X R5, RZ, RZ, ~R0, P0 ;  /* 0x000000ffff057224 */ /* 0x000fc800000e0e00 */
[-C--:B-1----:R-:W-:Y:S01]  /*5e90*/  IMAD R0, R5, R14.reuse, RZ ;  /* 0x0000000e05007224 */ /* 0x082fe200078e02ff */
[----:B------:R-:W1:Y:S01]  /*5ea0*/  LDC R8, c[0x0][0x608] ;  /* 0x00018200ff087b82 */ /* 0x000e620000000800 */
[----:B------:R-:W-:-:S04]  /*5eb0*/  IMAD.WIDE.U32 R4, R3, R14, R16 ;  /* 0x0000000e03047225 */ /* 0x000fc800078e0010 */
[----:B------:R-:W-:Y:S01]  /*5ec0*/  IMAD R3, R3, R15, R0 ;  /* 0x0000000f03037224 */ /* 0x000fe200078e0200 */
[----:B------:R-:W-:Y:S02]  /*5ed0*/  I2FP.F32.U32 R0, R24 ;  /* 0x0000001800007245 */ /* 0x000fe40000201000 */
[----:B------:R-:W3:Y:S01]  /*5ee0*/  LDC R26, c[0x0][0x658] ;  /* 0x00019600ff1a7b82 */ /* 0x000ee20000000800 */
[----:B------:R-:W-:Y:S01]  /*5ef0*/  IMAD.IADD R3, R5, 0x1, R3 ;  /* 0x0000000105037824 */ /* 0x000fe200078e0203 */
[----:B--2---:R-:W-:Y:S01]  /*5f00*/  ISETP.NE.U32.AND P0, PT, R28, RZ, PT ;  /* 0x000000ff1c00720c */ /* 0x004fe20003f05070 */
[----:B------:R-:W-:Y:S01]  /*5f10*/  FMUL R0, R0, UR4 ;  /* 0x0000000400007c20 */ /* 0x000fe20008400000 */
[----:B------:R-:W-:Y:S02]  /*5f20*/  IMAD.MOV.U32 R5, RZ, RZ, -0x1 ;  /* 0xffffffffff057424 */ /* 0x000fe400078e00ff */
[----:B------:R-:W-:Y:S01]  /*5f30*/  ISETP.NE.AND.EX P0, PT, R29, RZ, PT, P0 ;  /* 0x000000ff1d00720c */ /* 0x000fe20003f05300 */
[----:B------:R2:W4:Y:S01]  /*5f40*/  F2I.U32.TRUNC.NTZ R13, R0 ;  /* 0x00000000000d7305 */ /* 0x000522000020f000 */
[----:B------:R-:W2:Y:S01]  /*5f50*/  LDC R15, c[0x0][0x148] ;  /* 0x00005200ff0f7b82 */ /* 0x000ea20000000800 */
[----:B0-----:R-:W-:-:S02]  /*5f60*/  SHF.R.U64 R12, R4, R6, R3 ;  /* 0x00000006040c7219 */ /* 0x001fc40000001203 */
[----:B------:R-:W-:-:S05]  /*5f70*/  SHF.R.U32.HI R3, RZ, R6, R3 ;  /* 0x00000006ff037219 */ /* 0x000fca0000011603 */
[----:B------:R-:W0:Y:S01]  /*5f80*/  LDC R20, c[0x0][0x600] ;  /* 0x00018000ff147b82 */ /* 0x000e220000000800 */
[-CC-:B-1----:R-:W-:Y:S02]  /*5f90*/  SHF.R.U64 R10, R12, R8.reuse, R3.reuse ;  /* 0x000000080c0a7219 */ /* 0x182fe40000001203 */
[----:B------:R-:W-:-:S05]  /*5fa0*/  SHF.R.U32.HI R3, RZ, R8, R3 ;  /* 0x00000008ff037219 */ /* 0x000fca0000011603 */
[----:B------:R-:W1:Y:S01]  /*5fb0*/  LDC R27, c[0x0][0x648] ;  /* 0x00019200ff1b7b82 */ /* 0x000e620000000800 */
[-C--:B---3--:R-:W-:Y:S02]  /*5fc0*/  SHF.L.U32 R4, R5, R26.reuse, RZ ;  /* 0x0000001a05047219 */ /* 0x088fe400000006ff */
[-CC-:B------:R-:W-:Y:S02]  /*5fd0*/  SHF.R.U64 R14, R10, R26.reuse, R3.reuse ;  /* 0x0000001a0a0e7219 */ /* 0x180fe40000001203 */
[----:B------:R-:W-:Y:S02]  /*5fe0*/  SHF.R.U32.HI R5, RZ, R26, R3 ;  /* 0x0000001aff057219 */ /* 0x000fe40000011603 */
[----:B------:R-:W-:Y:S01]  /*5ff0*/  LOP3.LUT R25, RZ, R4, RZ, 0x33, !PT ;  /* 0x00000004ff197212 */ /* 0x000fe200078e33ff */
[----:B------:R-:W3:Y:S01]  /*6000*/  LDC R30, c[0x0][0x638] ;  /* 0x00018e00ff1e7b82 */ /* 0x000ee20000000800 */
[----:B------:R-:W-:Y:S01]  /*6010*/  SHF.L.U32 R26, R7, R26, RZ ;  /* 0x0000001a071a7219 */ /* 0x000fe200000006ff */
[----:B------:R-:W-:-:S06]  /*6020*/  IMAD.MOV.U32 R4, RZ, RZ, R14 ;  /* 0x000000ffff047224 */ /* 0x000fcc00078e000e */
[----:B------:R-:W0:Y:S01]  /*6030*/  LDC R31, c[0x0][0x610] ;  /* 0x00018400ff1f7b82 */ /* 0x000e220000000800 */
[----:B----4-:R-:W-:Y:S05]  /*6040*/  @!P0 BRA `(.L_x_157) ;  /* 0x0000000000288947 */ /* 0x010fea0003800000 */
[----:B------:R-:W4:Y:S02]  /*6050*/  LDC R3, c[0x0][0x64c] ;  /* 0x00019300ff037b82 */ /* 0x000f240000000800 */
[----:B----4-:R-:W-:-:S05]  /*6060*/  IADD3 R3, P0, R14, R3, RZ ;  /* 0x000000030e037210 */ /* 0x010fca0007f1e0ff */
        /* <DEDUP_REMOVED lines=8> */
.L_x_157:
[----:B------:R-:W-:Y:S01]  /*60f0*/  ISETP.NE.AND P0, PT, R2, 0x1, PT ;  /* 0x000000010200780c */ /* 0x000fe20003f05270 */
[----:B0-----:R-:W-:Y:S01]  /*6100*/  VIADD R7, R20, 0xffffffff ;  /* 0xffffffff14077836 */ /* 0x001fe20000000000 */
[----:B-12---:R-:W-:Y:S01]  /*6110*/  SHF.R.U64 R0, R4, R27, R5 ;  /* 0x0000001b04007219 */ /* 0x006fe20000001205 */
[----:B------:R-:W-:Y:S01]  /*6120*/  IMAD.MOV R13, RZ, RZ, -R13 ;  /* 0x000000ffff0d7224 */ /* 0x000fe200078e0a0d */
[----:B------:R-:W-:Y:S01]  /*6130*/  LOP3.LUT R5, R10, R25, RZ, 0xc0, !PT ;  /* 0x000000190a057212 */ /* 0x000fe200078ec0ff */
[----:B------:R-:W-:Y:S01]  /*6140*/  IMAD.MOV.U32 R4, RZ, RZ, 0x1 ;  /* 0x00000001ff047424 */ /* 0x000fe200078e00ff */
[----:B------:R-:W-:Y:S01]  /*6150*/  LOP3.LUT R12, R12, R7, RZ, 0xc0, !PT ;  /* 0x000000070c0c7212 */ /* 0x000fe200078ec0ff */
[----:B------:R-:W-:Y:S02]  /*6160*/  IMAD.MOV R3, RZ, RZ, -R0 ;  /* 0x000000ffff037224 */ /* 0x000fe400078e0a00 */
[----:B------:R-:W-:Y:S02]  /*6170*/  IMAD R0, R26, R0, R5 ;  /* 0x000000001a007224 */ /* 0x000fe400078e0205 */
[----:B---3--:R-:W-:-:S02]  /*6180*/  IMAD R3, R3, R30, R14 ;  /* 0x0000001e03037224 */ /* 0x008fc400078e020e */
[----:B------:R-:W-:Y:S02]  /*6190*/  @P0 IMAD R21, R15, R13, R24 ;  /* 0x0000000d0f150224 */ /* 0x000fe400078e0218 */
[----:B------:R-:W-:Y:S01]  /*61a0*/  IMAD R5, R3, R20, R12 ;  /* 0x0000001403057224 */ /* 0x000fe200078e020c */
[----:B------:R-:W-:Y:S01]  /*61b0*/  PRMT R3, R4, 0x7610, R3 ;  /* 0x0000761004037816 */ /* 0x000fe20000000003 */
[----:B------:R-:W-:-:S05]  /*61c0*/  IMAD R0, R0, R31, R21 ;  /* 0x0000001f00007224 */ /* 0x000fca00078e0215 */
[----:B------:R-:W-:Y:S02]  /*61d0*/  SEL R92, R5, R0, !P0 ;  /* 0x00000000055c7207 */ /* 0x000fe40004000000 */
[----:B------:R-:W-:-:S07]  /*61e0*/  SEL R0, R0, R5, !P0 ;  /* 0x0000000500007207 */ /* 0x000fce0004000000 */
.L_x_155:
[----:B------:R-:W-:Y:S01]  /*61f0*/  LOP3.LUT P0, RZ, R3, 0xff, RZ, 0xc0, !PT ;  /* 0x000000ff03ff7812 */ /* 0x000fe2000780c0ff */
[----:B------:R-:W-:-:S12]  /*6200*/  IMAD.MOV.U32 R91, RZ, RZ, R0 ;  /* 0x000000ffff5b7224 */ /* 0x000fd800078e0000 */
[----:B------:R-:W-:Y:S05]  /*6210*/  @P0 BRA `(.L_x_158) ;  /* 0xffffffac00440947 */ /* 0x000fea000383ffff */
[----:B------:R-:W-:Y:S05]  /*6220*/  EXIT ;  /* 0x000000000000794d */ /* 0x000fea0003800000 */
.L_x_3:
[----:B0-----:R-:W-:Y:S01]  /*6230*/  ULDC.64 UR4, c[0x0][0x650] ;  /* 0x0001940000047ab9 */ /* 0x001fe20000000a00 */
        /* <DEDUP_REMOVED lines=25> */
.L_x_160:
[--C-:B------:R-:W-:Y:S01]  /*63d0*/  SHF.R.U64 R12, R10, R14, R11.reuse ;  /* 0x0000000e0a0c7219 */ /* 0x100fe2000000120b */
[----:B------:R-:W0:Y:S01]  /*63e0*/  LDC R22, c[0x0][0x618] ;  /* 0x00018600ff167b82 */ /* 0x000e220000000800 */
[----:B------:R-:W-:Y:S01]  /*63f0*/  I2FP.F32.U32 R6, R4 ;  /* 0x0000000400067245 */ /* 0x000fe20000201000 */
[----:B------:R-:W-:Y:S01]  /*6400*/  ULDC UR4, c[0x0][0x150] ;  /* 0x0000540000047ab9 */ /* 0x000fe20000000800 */
[----:B------:R-:W-:Y:S02]  /*6410*/  SHF.R.U32.HI R5, RZ, R14, R11 ;  /* 0x0000000eff057219 */ /* 0x000fe4000001160b */
[----:B------:R-:W-:Y:S01]  /*6420*/  IADD3 R9, P0, RZ, -R12, RZ ;  /* 0x8000000cff097210 */ /* 0x000fe20007f1e0ff */
[----:B------:R-:W-:Y:S01]  /*6430*/  FMUL R11, R6, UR4 ;  /* 0x00000004060b7c20 */ /* 0x000fe20008400000 */
[----:B------:R-:W-:Y:S01]  /*6440*/  ULDC UR4, c[0x0][0x154] ;  /* 0x0000550000047ab9 */ /* 0x000fe20000000800 */
[----:B------:R-:W1:Y:S02]  /*6450*/  LDC.64 R24, c[0x0][0x640] ;  /* 0x00019000ff187b82 */ /* 0x000e640000000a00 */
[----:B------:R-:W-:-:S02]  /*6460*/  IMAD.X R5, RZ, RZ, ~R5, P0 ;  /* 0x000000ffff057224 */ /* 0x000fc400000e0e05 */
[----:B------:R-:W2:Y:S01]  /*6470*/  F2I.U32.TRUNC.NTZ R11, R11 ;  /* 0x0000000b000b7305 */ /* 0x000ea2000020f000 */
[----:B------:R-:W-:-:S03]  /*6480*/  IMAD.WIDE.U32 R6, R9, R20, R16 ;  /* 0x0000001409067225 */ /* 0x000fc600078e0010 */
[----:B------:R-:W3:Y:S01]  /*6490*/  LDC R13, c[0x0][0x144] ;  /* 0x00005100ff0d7b82 */ /* 0x000ee20000000800 */
[----:B------:R-:W-:-:S04]  /*64a0*/  IMAD R8, R5, R20, RZ ;  /* 0x0000001405087224 */ /* 0x000fc800078e02ff */
[----:B------:R-:W-:Y:S02]  /*64b0*/  IMAD R5, R9, R21, R8 ;  /* 0x0000001509057224 */ /* 0x000fe400078e0208 */
[----:B------:R-:W-:Y:S01]  /*64c0*/  IMAD.MOV.U32 R8, RZ, RZ, -0x1 ;  /* 0xffffffffff087424 */ /* 0x000fe200078e00ff */
[----:B------:R-:W4:Y:S01]  /*64d0*/  LDC R14, c[0x0][0x608] ;  /* 0x00018200ff0e7b82 */ /* 0x000f220000000800 */
[----:B------:R-:W-:Y:S01]  /*64e0*/  IMAD.IADD R5, R7, 0x1, R5 ;  /* 0x0000000107057824 */ /* 0x000fe200078e0205 */
[----:B------:R-:W-:-:S04]  /*64f0*/  I2FP.F32.U32 R7, R3 ;  /* 0x0000000300077245 */ /* 0x000fc80000201000 */
[-C--:B0-----:R-:W-:Y:S01]  /*6500*/  SHF.R.U64 R10, R6, R22.reuse, R5 ;  /* 0x00000016060a7219 */ /* 0x081fe20000001205 */
[----:B--2---:R-:W-:Y:S01]  /*6510*/  IMAD.MOV R6, RZ, RZ, -R11 ;  /* 0x000000ffff067224 */ /* 0x004fe200078e0a0b */
[----:B------:R-:W0:Y:S01]  /*6520*/  LDC R9, c[0x0][0x658] ;  /* 0x00019600ff097b82 */ /* 0x000e220000000800 */
[----:B-1----:R-:W-:Y:S01]  /*6530*/  ISETP.NE.U32.AND P0, PT, R24, RZ, PT ;  /* 0x000000ff1800720c */ /* 0x002fe20003f05070 */
[----:B------:R-:W-:Y:S01]  /*6540*/  FMUL R7, R7, UR4 ;  /* 0x0000000407077c20 */ /* 0x000fe20008400000 */
[----:B------:R-:W-:Y:S02]  /*6550*/  SHF.R.U32.HI R5, RZ, R22, R5 ;  /* 0x00000016ff057219 */ /* 0x000fe40000011605 */
[----:B------:R-:W-:-:S03]  /*6560*/  ISETP.NE.AND.EX P0, PT, R25, RZ, PT, P0 ;  /* 0x000000ff1900720c */ /* 0x000fc60003f05300 */
[----:B------:R-:W1:Y:S01]  /*6570*/  LDC R20, c[0x0][0x148] ;  /* 0x00005200ff147b82 */ /* 0x000e620000000800 */
[----:B---3--:R-:W-:Y:S02]  /*6580*/  IMAD R23, R13, R6, R4 ;  /* 0x000000060d177224 */ /* 0x008fe400078e0204 */
[----:B------:R-:W-:-:S05]  /*6590*/  IMAD.MOV.U32 R6, RZ, RZ, 0x1 ;  /* 0x00000001ff067424 */ /* 0x000fca00078e00ff */
[----:B------:R-:W2:Y:S01]  /*65a0*/  LDC R21, c[0x0][0x600] ;  /* 0x00018000ff157b82 */ /* 0x000ea20000000800 */
[-CC-:B----4-:R-:W-:Y:S02]  /*65b0*/  SHF.R.U64 R13, R10, R14.reuse, R5.reuse ;  /* 0x0000000e0a0d7219 */ /* 0x190fe40000001205 */
[----:B------:R-:W-:Y:S02]  /*65c0*/  SHF.R.U32.HI R4, RZ, R14, R5 ;  /* 0x0000000eff047219 */ /* 0x000fe40000011605 */
[----:B------:R3:W4:Y:S03]  /*65d0*/  F2I.U32.TRUNC.NTZ R14, R7 ;  /* 0x00000007000e7305 */ /* 0x000726000020f000 */
[----:B------:R-:W1:Y:S01]  /*65e0*/  LDC R26, c[0x0][0x648] ;  /* 0x00019200ff1a7b82 */ /* 0x000e620000000800 */
[-C--:B0-----:R-:W-:Y:S02]  /*65f0*/  SHF.R.U64 R15, R13, R9.reuse, R4 ;  /* 0x000000090d0f7219 */ /* 0x081fe40000001204 */
[----:B------:R-:W-:-:S02]  /*6600*/  SHF.L.U32 R8, R8, R9, RZ ;  /* 0x0000000908087219 */ /* 0x000fc400000006ff */
[-C--:B------:R-:W-:Y:S01]  /*6610*/  SHF.R.U32.HI R5, RZ, R9.reuse, R4 ;  /* 0x00000009ff057219 */ /* 0x080fe20000011604 */
[----:B------:R-:W-:Y:S01]  /*6620*/  IMAD.MOV.U32 R4, RZ, RZ, R15 ;  /* 0x000000ffff047224 */ /* 0x000fe200078e000f */
[----:B------:R-:W-:Y:S01]  /*6630*/  SHF.L.U32 R22, R6, R9, RZ ;  /* 0x0000000906167219 */ /* 0x000fe200000006ff */
[----:B------:R-:W0:Y:S01]  /*6640*/  LDC R27, c[0x0][0x638] ;  /* 0x00018e00ff1b7b82 */ /* 0x000e220000000800 */
[----:B------:R-:W-:-:S07]  /*6650*/  LOP3.LUT R28, RZ, R8, RZ, 0x33, !PT ;  /* 0x00000008ff1c7212 */ /* 0x000fce00078e33ff */
        /* <DEDUP_REMOVED lines=12> */
.L_x_161:
[----:B------:R-:W-:Y:S01]  /*6720*/  ISETP.NE.AND P0, PT, R2, 0x1, PT ;  /* 0x000000010200780c */ /* 0x000fe20003f05270 */
[----:B--2---:R-:W-:Y:S01]  /*6730*/  VIADD R7, R21, 0xffffffff ;  /* 0xffffffff15077836 */ /* 0x004fe20000000000 */
[----:B-1----:R-:W-:Y:S01]  /*6740*/  SHF.R.U64 R5, R4, R26, R5 ;  /* 0x0000001a04057219 */ /* 0x002fe20000001205 */
[----:B------:R-:W-:Y:S01]  /*6750*/  IMAD.MOV R14, RZ, RZ, -R14 ;  /* 0x000000ffff0e7224 */ /* 0x000fe200078e0a0e */
[----:B------:R-:W-:Y:S01]  /*6760*/  LOP3.LUT R4, R13, R28, RZ, 0xc0, !PT ;  /* 0x0000001c0d047212 */ /* 0x000fe200078ec0ff */
[----:B------:R-:W-:Y:S01]  /*6770*/  IMAD.MOV.U32 R8, RZ, RZ, R12 ;  /* 0x000000ffff087224 */ /* 0x000fe200078e000c */
[----:B------:R-:W-:Y:S01]  /*6780*/  LOP3.LUT R10, R10, R7, RZ, 0xc0, !PT ;  /* 0x000000070a0a7212 */ /* 0x000fe200078ec0ff */
[----:B------:R-:W-:Y:S02]  /*6790*/  IMAD.MOV R6, RZ, RZ, -R5 ;  /* 0x000000ffff067224 */ /* 0x000fe400078e0a05 */
[----:B------:R-:W-:-:S04]  /*67a0*/  IMAD R4, R22, R5, R4 ;  /* 0x0000000516047224 */ /* 0x000fc800078e0204 */
[----:B------:R-:W-:Y:S02]  /*67b0*/  @P0 IMAD R23, R20, R14, R3 ;  /* 0x0000000e14170224 */ /* 0x000fe400078e0203 */
[----:B0-----:R-:W-:Y:S02]  /*67c0*/  IMAD R3, R6, R27, R15 ;  /* 0x0000001b06037224 */ /* 0x001fe400078e020f */
[----:B------:R-:W-:Y:S02]  /*67d0*/  IMAD R7, R4, R29, R23 ;  /* 0x0000001d04077224 */ /* 0x000fe400078e0217 */
[----:B------:R-:W-:Y:S02]  /*67e0*/  IMAD R4, R3, R21, R10 ;  /* 0x0000001503047224 */ /* 0x000fe400078e020a */
[----:B------:R-:W-:-:S03]  /*67f0*/  IMAD.MOV.U32 R6, RZ, RZ, 0x1 ;  /* 0x00000001ff067424 */ /* 0x000fc600078e00ff */
[----:B------:R-:W-:Y:S02]  /*6800*/  SEL R9, R4, R7, !P0 ;  /* 0x0000000704097207 */ /* 0x000fe40004000000 */
[----:B------:R-:W-:-:S07]  /*6810*/  SEL R7, R7, R4, !P0 ;  /* 0x0000000407077207 */ /* 0x000fce0004000000 */
.L_x_159:
[----:B------:R-:W-:-:S08]  /*6820*/  NOP ;  /* 0x0000000000007918 */ /* 0x000fd00000000000 */
[----:B------:R-:W0:-:S00]  /*6830*/  USETMAXREG.DEALLOC.CTAPOOL 0x28 ;  /* 0x00000028000079c8 */ /* 0x000e0000080e0500 */
[----:B0-----:R-:W-:-:S13]  /*6840*/  ISETP.NE.AND P0, PT, R0, RZ, PT ;  /* 0x000000ff0000720c */ /* 0x001fda0003f05270 */
[----:B------:R-:W-:Y:S05]  /*6850*/  @P0 EXIT ;  /* 0x000000000000094d */ /* 0x000fea0003800000 */
[----:B------:R-:W-:Y:S01]  /*6860*/  LOP3.LUT P0, RZ, R6, 0xff, RZ, 0xc0, !PT ;  /* 0x000000ff06ff7812 */ /* 0x000fe2000780c0ff */
[----:B------:R-:W-:Y:S02]  /*6870*/  IMAD.MOV.U32 R3, RZ, RZ, 0x1 ;  /* 0x00000001ff037424 */ /* 0x000fe400078e00ff */
[----:B------:R-:W-:-:S10]  /*6880*/  IMAD.MOV.U32 R0, RZ, RZ, RZ ;  /* 0x000000ffff007224 */ /* 0x000fd400078e00ff */
[----:B------:R-:W-:Y:S05]  /*6890*/  @!P0 BRA `(.L_x_162) ;  /* 0x0000000c002c8947 */ /* 0x000fea0003800000 */
[----:B------:R-:W0:Y:S01]  /*68a0*/  LDC R0, c[0x0][0x28c] ;  /* 0x0000a300ff007b82 */ /* 0x000e220000000800 */
[----:B------:R-:W-:Y:S01]  /*68b0*/  ULDC UR5, c[0x0][0x600] ;  /* 0x0001800000057ab9 */ /* 0x000fe20000000800 */
[----:B------:R-:W-:Y:S01]  /*68c0*/  ULDC UR4, c[0x0][0xc] ;  /* 0x0000030000047ab9 */ /* 0x000fe20000000800 */
[----:B------:R-:W-:Y:S01]  /*68d0*/  UIADD3 UR16, UR5, -0x1, URZ ;  /* 0xffffffff05107890 */ /* 0x000fe2000fffe03f */
[C---:B------:R-:W-:Y:S01]  /*68e0*/  LOP3.LUT P2, RZ, R18.reuse, 0x7f, RZ, 0xc0, !PT ;  /* 0x0000007f12ff7812 */ /* 0x040fe2000784c0ff */
[----:B------:R-:W-:Y:S01]  /*68f0*/  ULDC UR6, c[0x0][0x658] ;  /* 0x0001960000067ab9 */ /* 0x000fe20000000800 */
[----:B------:R-:W-:Y:S01]  /*6900*/  ULDC UR5, c[0x0][0x10] ;  /* 0x0000040000057ab9 */ /* 0x000fe20000000800 */
[----:B------:R-:W-:Y:S01]  /*6910*/  UMOV UR7, 0xffffffff ;  /* 0xffffffff00077882 */ /* 0x000fe20000000000 */
[----:B------:R-:W-:Y:S01]  /*6920*/  UMOV UR8, 0x1 ;  /* 0x0000000100087882 */ /* 0x000fe20000000000 */
[----:B------:R-:W-:Y:S01]  /*6930*/  UIMAD.WIDE.U32 UR4, UR4, UR5, URZ ;  /* 0x00000005040472a5 */ /* 0x000fe2000f8e003f */
[----:B------:R-:W-:Y:S01]  /*6940*/  LOP3.LUT P0, RZ, R18, 0x1f, RZ, 0xc0, !PT ;  /* 0x0000001f12ff7812 */ /* 0x000fe2000780c0ff */
[----:B------:R-:W-:Y:S01]  /*6950*/  USHF.L.U32 UR7, UR7, UR6, URZ ;  /* 0x0000000607077299 */ /* 0x000fe2000800063f */
[----:B------:R-:W-:Y:S01]  /*6960*/  BSSY B0, `(.L_x_162) ;  /* 0x00000be000007945 */ /* 0x000fe20003800000 */
[----:B------:R-:W-:Y:S01]  /*6970*/  USHF.L.U32 UR18, UR8, UR6, URZ ;  /* 0x0000000608127299 */ /* 0x000fe2000800063f */
[----:B------:R-:W-:Y:S01]  /*6980*/  IMAD.MOV.U32 R11, RZ, RZ, 0x1 ;  /* 0x00000001ff0b7424 */ /* 0x000fe200078e00ff */
[----:B------:R-:W-:Y:S01]  /*6990*/  LOP3.LUT R18, R19, 0x2, RZ, 0xfc, !PT ;  /* 0x0000000213127812 */ /* 0x000fe200078efcff */
[----:B------:R-:W-:Y:S01]  /*69a0*/  ULDC UR6, c[0x0][0x14] ;  /* 0x0000050000067ab9 */ /* 0x000fe20000000800 */
[----:B------:R-:W-:Y:S01]  /*69b0*/  PLOP3.LUT P0, PT, P0, P2, PT, 0x8a, 0x0 ;  /* 0x000000000000781c */ /* 0x000fe20000705172 */
[----:B------:R-:W-:-:S02]  /*69c0*/  UIMAD.WIDE.U32 UR20, UR4, UR6, URZ ;  /* 0x00000006041472a5 */ /* 0x000fc4000f8e003f */
[----:B------:R-:W-:Y:S02]  /*69d0*/  UIMAD UR13, UR5, UR6, URZ ;  /* 0x00000006050d72a4 */ /* 0x000fe4000f8e023f */
[----:B------:R-:W-:Y:S01]  /*69e0*/  ULOP3.LUT UR17, URZ, UR7, URZ, 0x33, !UPT ;  /* 0x000000073f117292 */ /* 0x000fe2000f8e333f */
[----:B0-----:R-:W-:Y:S01]  /*69f0*/  VIADD R0, R0, 0x1f ;  /* 0x0000001f00007836 */ /* 0x001fe20000000000 */
[----:B------:R-:W-:Y:S01]  /*6a00*/  UIADD3 UR13, UR21, UR13, URZ ;  /* 0x0000000d150d7290 */ /* 0x000fe2000fffe03f */
[----:B------:R-:W-:-:S03]  /*6a10*/  ULDC.64 UR22, c[0x0][0x198] ;  /* 0x0000660000167ab9 */ /* 0x000fc60000000a00 */
[----:B------:R-:W-:-:S04]  /*6a20*/  SHF.R.S32.HI R3, RZ, 0x1f, R0 ;  /* 0x0000001fff037819 */ /* 0x000fc80000011400 */
[----:B------:R-:W-:Y:S01]  /*6a30*/  LEA.HI R3, R3, R0, RZ, 0x5 ;  /* 0x0000000003037211 */ /* 0x000fe200078f28ff */
[----:B------:R-:W-:-:S03]  /*6a40*/  IMAD.MOV.U32 R0, RZ, RZ, RZ ;  /* 0x000000ffff007224 */ /* 0x000fc600078e00ff */
[----:B------:R-:W-:Y:S01]  /*6a50*/  SHF.R.S32.HI R13, RZ, 0x5, R3 ;  /* 0x00000005ff0d7819 */ /* 0x000fe20000011403 */
[----:B------:R-:W-:-:S04]  /*6a60*/  IMAD.MOV.U32 R3, RZ, RZ, 0x1 ;  /* 0x00000001ff037424 */ /* 0x000fc800078e00ff */
[----:B------:R-:W-:-:S07]  /*6a70*/  VIADD R10, R13, 0x1 ;  /* 0x000000010d0a7836 */ /* 0x000fce0000000000 */
.L_x_174:
[----:B------:R-:W-:-:S03]  /*6a80*/  UMOV UR4, 0xffffffff ;  /* 0xffffffff00047882 */ /* 0x000fc60000000000 */
[----:B------:R-:W-:Y:S05]  /*6a90*/  BRA.DIV UR4, `(.L_x_163) ;  /* 0x0000000e04987947 */ /* 0x000fea000b800000 */
[----:B------:R-:W-:-:S13]  /*6aa0*/  ELECT P6, URZ, PT ;  /* 0x00000000003f782f */ /* 0x000fda00038c0000 */
.L_x_185:
[----:B------:R-:W0:Y:S01]  /*6ab0*/  LDC R4, c[0x0][0x28c] ;  /* 0x0000a300ff047b82 */ /* 0x000e220000000800 */
[----:B------:R-:W-:Y:S01]  /*6ac0*/  BSSY B1, `(.L_x_164) ;  /* 0x0000035000017945 */ /* 0x000fe20003800000 */
[----:B0-----:R-:W-:-:S13]  /*6ad0*/  ISETP.LT.OR P6, PT, R4, 0x1, !P6 ;  /* 0x000000010400780c */ /* 0x001fda00077c1670 */
[----:B------:R-:W-:Y:S05]  /*6ae0*/  @P6 BRA `(.L_x_165) ;  /* 0x0000000000c86947 */ /* 0x000fea0003800000 */
[----:B------:R-:W-:Y:S02]  /*6af0*/  IMAD.SHL.U32 R14, R9, 0x80, RZ ;  /* 0x00000080090e7824 */ /* 0x000fe400078e00ff */
[----:B------:R-:W-:Y:S02]  /*6b00*/  IMAD.SHL.U32 R15, R7, 0x80, RZ ;  /* 0x00000080070f7824 */ /* 0x000fe400078e00ff */
[----:B------:R-:W-:Y:S02]  /*6b10*/  IMAD.MOV.U32 R20, RZ, RZ, RZ ;  /* 0x000000ffff147224 */ /* 0x000fe400078e00ff */
[----:B------:R-:W-:Y:S02]  /*6b20*/  IMAD.MOV.U32 R4, RZ, RZ, R10 ;  /* 0x000000ffff047224 */ /* 0x000fe400078e000a */
[----:B------:R-:W-:Y:S02]  /*6b30*/  IMAD.MOV.U32 R5, RZ, RZ, R3 ;  /* 0x000000ffff057224 */ /* 0x000fe400078e0003 */
[----:B------:R-:W-:-:S07]  /*6b40*/  IMAD.MOV.U32 R6, RZ, RZ, R0 ;  /* 0x000000ffff067224 */ /* 0x000fce00078e0000 */
.L_x_169:
[----:B------:R-:W0:Y:S01]  /*6b50*/  S2R R12, SR_CgaCtaId ;  /* 0x00000000000c7919 */ /* 0x000e220000008800 */
[----:B------:R-:W-:Y:S01]  /*6b60*/  MOV R7, 0x400 ;  /* 0x0000040000077802 */ /* 0x000fe20000000f00 */
[----:B------:R-:W1:Y:S03]  /*6b70*/  @!P2 LDC R9, c[0x0][0x500] ;  /* 0x00014000ff09ab82 */ /* 0x000e660000000800 */
[----:B0-----:R-:W-:Y:S02]  /*6b80*/  LEA R21, R12, R7, 0x18 ;  /* 0x000000070c157211 */ /* 0x001fe400078ec0ff */
[----:B------:R-:W-:-:S03]  /*6b90*/  SHF.L.U32 R7, R5, 0x1f, RZ ;  /* 0x0000001f05077819 */ /* 0x000fc600000006ff */
[----:B------:R-:W-:-:S04]  /*6ba0*/  IMAD R12, R6, 0x8, R21 ;  /* 0x00000008060c7824 */ /* 0x000fc800078e0215 */
[----:B------:R-:W0:Y:S02]  /*6bb0*/  SYNCS.PHASECHK.TRANS64.TRYWAIT P1, [R12+URZ+0x20], R7 ;  /* 0x000020070c0075a7 */ /* 0x000e24000802017f */
[----:B01----:R-:W-:Y:S05]  /*6bc0*/  @!P1 BRA `(.L_x_166) ;  /* 0x0000000c006c9947 */ /* 0x003fea0003800000 */
.L_x_186:
[----:B0-----:R-:W-:Y:S01]  /*6bd0*/  PRMT R7, R18, 0x9910, RZ ;  /* 0x0000991012077816 */ /* 0x001fe200000000ff */
[----:B------:R0:W-:Y:S03]  /*6be0*/  @!P2 SYNCS.ARRIVE.TRANS64 RZ, [R12+URZ], R9 ;  /* 0x000000090cffa9a7 */ /* 0x0001e6000800003f */
[----:B------:R-:W-:-:S13]  /*6bf0*/  ISETP.NE.AND P1, PT, R7, 0x2, PT ;  /* 0x000000020700780c */ /* 0x000fda0003f25270 */
[----:B0-----:R-:W-:Y:S05]  /*6c00*/  @P1 BRA `(.L_x_167) ;  /* 0x0000000000041947 */ /* 0x001fea0003800000 */
[----:B------:R-:W-:Y:S01]  /*6c10*/  BPT.TRAP 0x1 ;  /* 0x000000040000795c */ /* 0x000fe20000300000 */
.L_x_167:
[----:B------:R-:W-:Y:S05]  /*6c20*/  @P0 BRA `(.L_x_168) ;  /* 0x0000000000040947 */ /* 0x000fea0003800000 */
[----:B------:R-:W-:Y:S01]  /*6c30*/  BPT.TRAP 0x1 ;  /* 0x000000040000795c */ /* 0x000fe20000300000 */
.L_x_168:
[----:B------:R-:W-:Y:S01]  /*6c40*/  IMAD R21, R6, 0x2000, R21 ;  /* 0x0000200006157824 */ /* 0x000fe200078e0215 */
[----:B------:R-:W-:Y:S01]  /*6c50*/  R2UR UR9, R12 ;  /* 0x000000000c0972ca */ /* 0x000fe200000e0000 */
[----:B------:R-:W-:Y:S01]  /*6c60*/  VIADD R4, R4, 0xffffffff ;  /* 0xffffffff04047836 */ /* 0x000fe20000000000 */
[----:B------:R-:W-:Y:S01]  /*6c70*/  UIADD3 UR4, UP0, UR22, 0xf0, URZ ;  /* 0x000000f016047890 */ /* 0x000fe2000ff1e03f */
[----:B------:R-:W-:Y:S01]  /*6c80*/  R2UR UR11, R15 ;  /* 0x000000000f0b72ca */ /* 0x000fe200000e0000 */
[----:B------:R-:W-:Y:S01]  /*6c90*/  UIADD3 UR24, UP1, UR22, 0x1f0, URZ ;  /* 0x000001f016187890 */ /* 0x000fe2000ff3e03f */
[----:B------:R-:W-:Y:S01]  /*6ca0*/  R2UR UR8, R21 ;  /* 0x00000000150872ca */ /* 0x000fe200000e0000 */
[----:B------:R-:W-:Y:S01]  /*6cb0*/  UIADD3.X UR5, URZ, UR23, URZ, UP0, !UPT ;  /* 0x000000173f057290 */ /* 0x000fe200087fe43f */
[----:B------:R-:W-:Y:S01]  /*6cc0*/  R2UR UR10, R20 ;  /* 0x00000000140a72ca */ /* 0x000fe200000e0000 */
[----:B------:R-:W-:Y:S01]  /*6cd0*/  VIADD R6, R6, 0x1 ;  /* 0x0000000106067836 */ /* 0x000fe20000000000 */
[----:B------:R-:W-:Y:S01]  /*6ce0*/  R2UR UR12, R8 ;  /* 0x00000000080c72ca */ /* 0x000fe200000e0000 */
[----:B------:R-:W-:Y:S01]  /*6cf0*/  UIADD3.X UR25, URZ, UR23, URZ, UP1, !UPT ;  /* 0x000000173f197290 */ /* 0x000fe20008ffe43f */
[----:B------:R-:W-:Y:S01]  /*6d00*/  R2UR UR19, R14 ;  /* 0x000000000e1372ca */ /* 0x000fe200000e0000 */
[----:B------:R-:W-:Y:S01]  /*6d10*/  UMOV UR6, 0x0 ;  /* 0x0000000000067882 */ /* 0x000fe20000000000 */
[----:B------:R-:W-:Y:S01]  /*6d20*/  ISETP.GT.AND P3, PT, R4, 0x1, PT ;  /* 0x000000010400780c */ /* 0x000fe20003f64270 */
[----:B------:R-:W-:Y:S01]  /*6d30*/  UMOV UR7, 0x10000000 ;  /* 0x1000000000077882 */ /* 0x000fe20000000000 */
[----:B------:R-:W-:Y:S01]  /*6d40*/  ISETP.NE.AND P1, PT, R6, 0x4, PT ;  /* 0x000000040600780c */ /* 0x000fe20003f25270 */
[----:B------:R-:W-:-:S02]  /*6d50*/  VIADD R20, R20, 0x20 ;  /* 0x0000002014147836 */ /* 0x000fc40000000000 */
[----:B------:R-:W-:Y:S01]  /*6d60*/  UIADD3 UR14, UR8, 0x100, URZ ;  /* 0x00000100080e7890 */ /* 0x000fe2000fffe03f */
[----:B------:R-:W-:Y:S01]  /*6d70*/  SEL R12, RZ, 0x1, P1 ;  /* 0x00000001ff0c7807 */ /* 0x000fe20000800000 */
[----:B------:R-:W-:Y:S01]  /*6d80*/  UIADD3 UR15, UR8, 0x8100, URZ ;  /* 0x00008100080f7890 */ /* 0x000fe2000fffe03f */
[----:B------:R-:W-:Y:S02]  /*6d90*/  SEL R6, R6, RZ, P1 ;  /* 0x000000ff06067207 */ /* 0x000fe40000800000 */
[----:B------:R-:W-:Y:S02]  /*6da0*/  LOP3.LUT R5, R5, R12, RZ, 0x3c, !PT ;  /* 0x0000000c05057212 */ /* 0x000fe400078e3cff */
[----:B------:R-:W-:Y:S02]  /*6db0*/  UMOV UR8, UR14 ;  /* 0x0000000e00087c82 */ /* 0x000fe40008000000 */
[----:B------:R0:W-:Y:S02]  /*6dc0*/  UTMALDG.3D [UR8], [UR4], desc[UR6] ;  /* 0x00000608040075b4 */ /* 0x0001e40008011000 */
[----:B0-----:R-:W-:Y:S01]  /*6dd0*/  UMOV UR8, UR15 ;  /* 0x0000000f00087c82 */ /* 0x001fe20008000000 */
[----:B------:R-:W-:-:S02]  /*6de0*/  UMOV UR11, UR19 ;  /* 0x00000013000b7c82 */ /* 0x000fc40008000000 */
[----:B------:R0:W-:Y:S02]  /*6df0*/  UTMALDG.3D [UR8], [UR24], desc[UR6] ;  /* 0x00000608180075b4 */ /* 0x0001e40008011000 */
[----:B0-----:R-:W-:Y:S05]  /*6e00*/  @P3 BRA `(.L_x_169) ;  /* 0xfffffffc00503947 */ /* 0x001fea000383ffff */
.L_x_165:
[----:B------:R-:W-:Y:S05]  /*6e10*/  BSYNC B1 ;  /* 0x0000000000017941 */ /* 0x000fea0003800000 */
.L_x_164:
[----:B------:R-:W-:Y:S01]  /*6e20*/  LOP3.LUT P3, RZ, R11, 0xff, RZ, 0xc0, !PT ;  /* 0x000000ff0bff7812 */ /* 0x000fe2000786c0ff */
[----:B------:R-:W-:Y:S01]  /*6e30*/  IMAD.IADD R0, R13, 0x1, R0 ;  /* 0x000000010d007824 */ /* 0x000fe200078e0200 */
[----:B------:R-:W-:Y:S01]  /*6e40*/  IADD3 R16, P4, R16, UR20, RZ ;  /* 0x0000001410107c10 */ /* 0x000fe2000ff9e0ff */
[----:B------:R-:W-:Y:S01]  /*6e50*/  ULDC.64 UR4, c[0x0][0x650] ;  /* 0x0001940000047ab9 */ /* 0x000fe20000000a00 */
[----:B------:R-:W-:Y:S01]  /*6e60*/  BSSY B1, `(.L_x_170) ;  /* 0x000006b000017945 */ /* 0x000fe20003800000 */
[----:B------:R-:W-:Y:S01]  /*6e70*/  IMAD.MOV.U32 R7, RZ, RZ, -0x1 ;  /* 0xffffffffff077424 */ /* 0x000fe200078e00ff */
[----:B------:R-:W-:Y:S01]  /*6e80*/  SHF.R.U32.HI R4, RZ, 0x2, R0 ;  /* 0x00000002ff047819 */ /* 0x000fe20000011600 */
[----:B------:R-:W-:Y:S01]  /*6e90*/  IMAD.MOV.U32 R9, RZ, RZ, -0x1 ;  /* 0xffffffffff097424 */ /* 0x000fe200078e00ff */
[----:B------:R-:W-:Y:S01]  /*6ea0*/  ISETP.GT.U32.AND P1, PT, R0, 0x3, PT ;  /* 0x000000030000780c */ /* 0x000fe20003f24070 */
[----:B------:R-:W-:Y:S01]  /*6eb0*/  IMAD.MOV.U32 R8, RZ, RZ, -0x1 ;  /* 0xffffffffff087424 */ /* 0x000fe200078e00ff */
[----:B------:R-:W-:-:S02]  /*6ec0*/  LOP3.LUT R4, R4, 0x1, RZ, 0xc0, !PT ;  /* 0x0000000104047812 */ /* 0x000fc400078ec0ff */
[----:B------:R-:W-:Y:S01]  /*6ed0*/  ISETP.LT.U32.AND P1, PT, R13, 0x4, P1 ;  /* 0x000000040d00780c */ /* 0x000fe20000f21070 */
[----:B------:R-:W0:Y:S01]  /*6ee0*/  @P3 S2R R6, SR_CgaCtaId ;  /* 0x0000000000063919 */ /* 0x000e220000008800 */
[----:B------:R-:W-:Y:S02]  /*6ef0*/  @P3 MOV R5, 0x400 ;  /* 0x0000040000053802 */ /* 0x000fe40000000f00 */
[----:B------:R-:W-:Y:S02]  /*6f00*/  IADD3.X R17, R17, UR13, RZ, P4, !PT ;  /* 0x0000000d11117c10 */ /* 0x000fe4000a7fe4ff */
[----:B------:R-:W-:Y:S02]  /*6f10*/  ISETP.GE.U32.AND P4, PT, R16, UR4, PT ;  /* 0x0000000410007c0c */ /* 0x000fe4000bf86070 */
[----:B------:R-:W-:Y:S02]  /*6f20*/  LOP3.LUT R0, R0, 0x3, RZ, 0xc0, !PT ;  /* 0x0000000300007812 */ /* 0x000fe400078ec0ff */
[----:B------:R-:W-:-:S02]  /*6f30*/  PRMT R11, RZ, 0x7610, R11 ;  /* 0x00007610ff0b7816 */ /* 0x000fc4000000000b */
[----:B0-----:R-:W-:-:S04]  /*6f40*/  @P3 LEA R5, R6, R5, 0x18 ;  /* 0x0000000506053211 */ /* 0x001fc800078ec0ff */
[----:B------:R0:W-:Y:S01]  /*6f50*/  @P3 SYNCS.ARRIVE.TRANS64.A1T0 RZ, [R5+URZ+0x58], RZ ;  /* 0x000058ff05ff39a7 */ /* 0x0001e2000810003f */
[----:B------:R-:W-:Y:S02]  /*6f60*/  ISETP.NE.U32.AND P3, PT, R4, 0x1, PT ;  /* 0x000000010400780c */ /* 0x000fe40003f65070 */
[----:B------:R-:W-:Y:S02]  /*6f70*/  SEL R4, RZ, 0x1, !P1 ;  /* 0x00000001ff047807 */ /* 0x000fe40004800000 */
[----:B------:R-:W-:Y:S02]  /*6f80*/  ISETP.GE.U32.AND.EX P1, PT, R17, UR5, PT, P4 ;  /* 0x0000000511007c0c */ /* 0x000fe4000bf26140 */
[----:B------:R-:W-:-:S04]  /*6f90*/  ISETP.GT.U32.AND P3, PT, R13, 0x3, !P3 ;  /* 0x000000030d00780c */ /* 0x000fc80005f64070 */
[----:B0-----:R-:W-:-:S04]  /*6fa0*/  SEL R5, RZ, 0x1, !P3 ;  /* 0x00000001ff057807 */ /* 0x001fc80005800000 */
[--C-:B------:R-:W-:Y:S02]  /*6fb0*/  LOP3.LUT R3, R5, R3, R4.reuse, 0x96, !PT ;  /* 0x0000000305037212 */ /* 0x100fe400078e9604 */
[----:B------:R-:W-:Y:S01]  /*6fc0*/  PRMT R4, RZ, 0x7610, R4 ;  /* 0x00007610ff047816 */ /* 0x000fe20000000004 */
[----:B------:R-:W-:Y:S06]  /*6fd0*/  @P1 BRA `(.L_x_171) ;  /* 0x00000004004c1947 */ /* 0x000fec0003800000 */
[----:B------:R-:W-:Y:S01]  /*6fe0*/  ULDC.64 UR4, c[0x0][0x628] ;  /* 0x00018a0000047ab9 */ /* 0x000fe20000000a00 */
[----:B------:R-:W0:Y:S01]  /*6ff0*/  S2R R14, SR_CTAID.X ;  /* 0x00000000000e7919 */ /* 0x000e220000002500 */
[----:B------:R-:W-:Y:S01]  /*7000*/  ISETP.NE.U32.AND P1, PT, RZ, UR4, PT ;  /* 0x00000004ff007c0c */ /* 0x000fe2000bf25070 */
[----:B------:R-:W-:Y:S01]  /*7010*/  ULDC UR7, c[0x0][0x630] ;  /* 0x00018c0000077ab9 */ /* 0x000fe20000000800 */
[----:B------:R-:W-:Y:S01]  /*7020*/  IMAD.MOV.U32 R4, RZ, RZ, R16 ;  /* 0x000000ffff047224 */ /* 0x000fe200078e0010 */
[----:B------:R-:W1:Y:S01]  /*7030*/  S2R R12, SR_CTAID.Y ;  /* 0x00000000000c7919 */ /* 0x000e620000002600 */
[----:B------:R-:W-:Y:S01]  /*7040*/  ISETP.NE.AND.EX P1, PT, RZ, UR5, PT, P1 ;  /* 0x00000005ff007c0c */ /* 0x000fe2000bf25310 */
[----:B------:R-:W-:-:S12]  /*7050*/  IMAD.MOV.U32 R5, RZ, RZ, R17 ;  /* 0x000000ffff057224 */ /* 0x000fd800078e0011 */
[----:B------:R-:W-:Y:S05]  /*7060*/  @!P1 BRA `(.L_x_172) ;  /* 0x0000000000289947 */ /* 0x000fea0003800000 */
[----:B------:R-:W-:Y:S02]  /*7070*/  ULDC UR6, c[0x0][0x634] ;  /* 0x00018d0000067ab9 */ /* 0x000fe40000000800 */
[----:B------:R-:W-:-:S05]  /*7080*/  IADD3 R9, P1, R16, UR6, RZ ;  /* 0x0000000610097c10 */ /* 0x000fca000ff3e0ff */
[----:B------:R-:W-:-:S04]  /*7090*/  IMAD.X R15, RZ, RZ, R17, P1 ;  /* 0x000000ffff0f7224 */ /* 0x000fc800008e0611 */
[----:B------:R-:W-:-:S04]  /*70a0*/  IMAD.WIDE.U32 R6, R15, UR4, RZ ;  /* 0x000000040f067c25 */ /* 0x000fc8000f8e00ff */
[----:B------:R-:W-:-:S04]  /*70b0*/  IMAD.WIDE.U32 R6, P1, R9, UR5, R6 ;  /* 0x0000000509067c25 */ /* 0x000fc8000f820006 */
[----:B------:R-:W-:-:S04]  /*70c0*/  IMAD.WIDE.U32 R8, R9, UR4, RZ ;  /* 0x0000000409087c25 */ /* 0x000fc8000f8e00ff */
[----:B------:R-:W-:Y:S01]  /*70d0*/  IMAD.X R5, RZ, RZ, RZ, P1 ;  /* 0x000000ffff057224 */ /* 0x000fe200008e06ff */
[----:B------:R-:W-:Y:S01]  /*70e0*/  IADD3 RZ, P1, R9, R6, RZ ;  /* 0x0000000609ff7210 */ /* 0x000fe20007f3e0ff */
[----:B------:R-:W-:-:S04]  /*70f0*/  IMAD.MOV.U32 R4, RZ, RZ, R7 ;  /* 0x000000ffff047224 */ /* 0x000fc800078e0007 */
[----:B------:R-:W-:-:S08]  /*7100*/  IMAD.WIDE.U32.X R4, R15, UR5, R4, P1 ;  /* 0x000000050f047c25 */ /* 0x000fd000088e0404 */
.L_x_172:
[--C-:B------:R-:W-:Y:S01]  /*7110*/  SHF.R.U64 R8, R4, UR7, R5.reuse ;  /* 0x0000000704087c19 */ /* 0x100fe20008001205 */
[----:B------:R-:W-:Y:S01]  /*7120*/  ULDC.64 UR4, c[0x0][0x620] ;  /* 0x0001880000047ab9 */ /* 0x000fe20000000a00 */
[----:B------:R-:W-:Y:S01]  /*7130*/  SHF.R.U32.HI R4, RZ, UR7, R5 ;  /* 0x00000007ff047c19 */ /* 0x000fe20008011605 */
[----:B------:R-:W2:Y:S01]  /*7140*/  LDC R25, c[0x0][0x144] ;  /* 0x00005100ff197b82 */ /* 0x000ea20000000800 */
[----:B------:R-:W-:Y:S01]  /*7150*/  IADD3 R7, P1, RZ, -R8, RZ ;  /* 0x80000008ff077210 */ /* 0x000fe20007f3e0ff */
[----:B------:R-:W-:Y:S01]  /*7160*/  ULDC.64 UR8, c[0x0][0x640] ;  /* 0x0001900000087ab9 */ /* 0x000fe20000000a00 */
[----:B0-----:R-:W-:Y:S01]  /*7170*/  I2FP.F32.U32 R9, R14 ;  /* 0x0000000e00097245 */ /* 0x001fe20000201000 */
[----:B------:R-:W-:Y:S02]  /*7180*/  ULDC UR6, c[0x0][0x608] ;  /* 0x0001820000067ab9 */ /* 0x000fe40000000800 */
[----:B------:R-:W-:Y:S01]  /*7190*/  IMAD.X R4, RZ, RZ, ~R4, P1 ;  /* 0x000000ffff047224 */ /* 0x000fe200008e0e04 */
[----:B------:R-:W-:Y:S01]  /*71a0*/  ISETP.NE.U32.AND P1, PT, RZ, UR8, PT ;  /* 0x00000008ff007c0c */ /* 0x000fe2000bf25070 */
[----:B------:R-:W0:Y:S02]  /*71b0*/  LDC R21, c[0x0][0x148] ;  /* 0x00005200ff157b82 */ /* 0x000e240000000800 */
[----:B------:R-:W-:Y:S01]  /*71c0*/  IMAD R6, R4, UR4, RZ ;  /* 0x0000000404067c24 */ /* 0x000fe2000f8e02ff */
[----:B------:R-:W-:Y:S01]  /*71d0*/  ISETP.NE.AND.EX P1, PT, RZ, UR9, PT, P1 ;  /* 0x00000009ff007c0c */ /* 0x000fe2000bf25310 */
[----:B------:R-:W-:Y:S01]  /*71e0*/  IMAD.WIDE.U32 R4, R7, UR4, R16 ;  /* 0x0000000407047c25 */ /* 0x000fe2000f8e0010 */
[----:B------:R-:W-:-:S03]  /*71f0*/  ULDC UR4, c[0x0][0x150] ;  /* 0x0000540000047ab9 */ /* 0x000fc60000000800 */
[----:B------:R-:W-:Y:S02]  /*7200*/  IMAD R7, R7, UR5, R6 ;  /* 0x0000000507077c24 */ /* 0x000fe4000f8e0206 */
[----:B------:R-:W-:Y:S01]  /*7210*/  FMUL R6, R9, UR4 ;  /* 0x0000000409067c20 */ /* 0x000fe20008400000 */
[----:B------:R-:W-:Y:S01]  /*7220*/  ULDC UR4, c[0x0][0x618] ;  /* 0x0001860000047ab9 */ /* 0x000fe20000000800 */
[----:B------:R-:W-:Y:S01]  /*7230*/  ULDC UR5, c[0x0][0x154] ;  /* 0x0000550000057ab9 */ /* 0x000fe20000000800 */
[----:B------:R-:W-:-:S03]  /*7240*/  IMAD.IADD R5, R5, 0x1, R7 ;  /* 0x0000000105057824 */ /* 0x000fc600078e0207 */
[----:B------:R-:W3:Y:S02]  /*7250*/  F2I.U32.TRUNC.NTZ R6, R6 ;  /* 0x0000000600067305 */ /* 0x000ee4000020f000 */
[----:B------:R-:W-:Y:S02]  /*7260*/  SHF.R.U64 R9, R4, UR4, R5 ;  /* 0x0000000404097c19 */ /* 0x000fe40008001205 */
[----:B-1----:R-:W-:-:S05]  /*7270*/  I2FP.F32.U32 R4, R12 ;  /* 0x0000000c00047245 */ /* 0x002fca0000201000 */
[----:B------:R-:W-:Y:S01]  /*7280*/  FMUL R22, R4, UR5 ;  /* 0x0000000504167c20 */ /* 0x000fe20008400000 */
[----:B------:R-:W-:Y:S01]  /*7290*/  SHF.R.U32.HI R4, RZ, UR4, R5 ;  /* 0x00000004ff047c19 */ /* 0x000fe20008011605 */
[----:B------:R-:W-:-:S03]  /*72a0*/  ULDC UR4, c[0x0][0x658] ;  /* 0x0001960000047ab9 */ /* 0x000fc60000000800 */
[--C-:B------:R-:W-:Y:S01]  /*72b0*/  SHF.R.U64 R20, R9, UR6, R4.reuse ;  /* 0x0000000609147c19 */ /* 0x100fe20008001204 */
[----:B------:R-:W1:Y:S01]  /*72c0*/  F2I.U32.TRUNC.NTZ R22, R22 ;  /* 0x0000001600167305 */ /* 0x000e62000020f000 */
[----:B------:R-:W-:Y:S01]  /*72d0*/  SHF.R.U32.HI R5, RZ, UR6, R4 ;  /* 0x00000006ff057c19 */ /* 0x000fe20008011604 */
[----:B---3--:R-:W-:-:S03]  /*72e0*/  IMAD.MOV R6, RZ, RZ, -R6 ;  /* 0x000000ffff067224 */ /* 0x008fc600078e0a06 */
[--C-:B------:R-:W-:Y:S01]  /*72f0*/  SHF.R.U64 R15, R20, UR4, R5.reuse ;  /* 0x00000004140f7c19 */ /* 0x100fe20008001205 */
[----:B--2---:R-:W-:Y:S01]  /*7300*/  IMAD R14, R25, R6, R14 ;  /* 0x00000006190e7224 */ /* 0x004fe200078e020e */
[----:B------:R-:W-:-:S03]  /*7310*/  SHF.R.U32.HI R23, RZ, UR4, R5 ;  /* 0x00000004ff177c19 */ /* 0x000fc60008011605 */
[----:B------:R-:W-:Y:S02]  /*7320*/  IMAD.MOV.U32 R4, RZ, RZ, R15 ;  /* 0x000000ffff047224 */ /* 0x000fe400078e000f */
[----:B------:R-:W-:Y:S01]  /*7330*/  IMAD.MOV.U32 R5, RZ, RZ, R23 ;  /* 0x000000ffff057224 */ /* 0x000fe200078e0017 */
[----:B-1----:R-:W-:Y:S06]  /*7340*/  @!P1 BRA `(.L_x_173) ;  /* 0x0000000000289947 */ /* 0x002fec0003800000 */
[----:B------:R-:W-:Y:S02]  /*7350*/  ULDC UR4, c[0x0][0x64c] ;  /* 0x0001930000047ab9 */ /* 0x000fe40000000800 */
[----:B------:R-:W-:-:S05]  /*7360*/  IADD3 R5, P1, R15, UR4, RZ ;  /* 0x000000040f057c10 */ /* 0x000fca000ff3e0ff */
[----:B------:R-:W-:-:S04]  /*7370*/  IMAD.X R23, RZ, RZ, R23, P1 ;  /* 0x000000ffff177224 */ /* 0x000fc800008e0617 */
[----:B------:R-:W-:-:S04]  /*7380*/  IMAD.WIDE.U32 R6, R23, UR8, RZ ;  /* 0x0000000817067c25 */ /* 0x000fc8000f8e00ff */
[----:B------:R-:W-:-:S04]  /*7390*/  IMAD.WIDE.U32 R6, P1, R5, UR9, R6 ;  /* 0x0000000905067c25 */ /* 0x000fc8000f820006 */
[----:B------:R-:W-:-:S04]  /*73a0*/  IMAD.WIDE.U32 R4, R5, UR8, RZ ;  /* 0x0000000805047c25 */ /* 0x000fc8000f8e00ff */
[----:B------:R-:W-:Y:S01]  /*73b0*/  IMAD.MOV.U32 R4, RZ, RZ, R7 ;  /* 0x000000ffff047224 */ /* 0x000fe200078e0007 */
[----:B------:R-:W-:Y:S01]  /*73c0*/  IADD3 RZ, P3, R5, R6, RZ ;  /* 0x0000000605ff7210 */ /* 0x000fe20007f7e0ff */
[----:B------:R-:W-:-:S04]  /*73d0*/  IMAD.X R5, RZ, RZ, RZ, P1 ;  /* 0x000000ffff057224 */ /* 0x000fc800008e06ff */
[----:B------:R-:W-:-:S08]  /*73e0*/  IMAD.WIDE.U32.X R4, R23, UR9, R4, P3 ;  /* 0x0000000917047c25 */ /* 0x000fd000098e0404 */
.L_x_173:
[----:B------:R-:W-:Y:S01]  /*73f0*/  ISETP.NE.AND P1, PT, R2, 0x1, PT ;  /* 0x000000010200780c */ /* 0x000fe20003f25270 */
[----:B------:R-:W-:Y:S01]  /*7400*/  ULDC UR4, c[0x0][0x648] ;  /* 0x0001920000047ab9 */ /* 0x000fe20000000800 */
[----:B------:R-:W-:Y:S01]  /*7410*/  LOP3.LUT R20, R20, UR17, RZ, 0xc0, !PT ;  /* 0x0000001114147c12 */ /* 0x000fe2000f8ec0ff */
[----:B------:R-:W-:Y:S01]  /*7420*/  IMAD.MOV R22, RZ, RZ, -R22 ;  /* 0x000000ffff167224 */ /* 0x000fe200078e0a16 */
[----:B------:R-:W-:Y:S01]  /*7430*/  SHF.R.U64 R5, R4, UR4, R5 ;  /* 0x0000000404057c19 */ /* 0x000fe20008001205 */
[----:B------:R-:W-:Y:S01]  /*7440*/  ULDC UR4, c[0x0][0x638] ;  /* 0x00018e0000047ab9 */ /* 0x000fe20000000800 */
[----:B------:R-:W-:Y:S01]  /*7450*/  LOP3.LUT R6, R9, UR16, RZ, 0xc0, !PT ;  /* 0x0000001009067c12 */ /* 0x000fe2000f8ec0ff */
[----:B------:R-:W-:Y:S02]  /*7460*/  ULDC UR5, c[0x0][0x610] ;  /* 0x0001840000057ab9 */ /* 0x000fe40000000800 */
[----:B------:R-:W-:Y:S02]  /*7470*/  IMAD.MOV R4, RZ, RZ, -R5 ;  /* 0x000000ffff047224 */ /* 0x000fe400078e0a05 */
[----:B------:R-:W-:-:S02]  /*7480*/  IMAD R5, R5, UR18, R20 ;  /* 0x0000001205057c24 */ /* 0x000fc4000f8e0214 */
[----:B0-----:R-:W-:Y:S02]  /*7490*/  @P1 IMAD R14, R21, R22, R12 ;  /* 0x00000016150e1224 */ /* 0x001fe400078e020c */
[----:B------:R-:W-:Y:S01]  /*74a0*/  IMAD R15, R4, UR4, R15 ;  /* 0x00000004040f7c24 */ /* 0x000fe2000f8e020f */
[----:B------:R-:W-:Y:S01]  /*74b0*/  ULDC UR4, c[0x0][0x600] ;  /* 0x0001800000047ab9 */ /* 0x000fe20000000800 */
[----:B------:R-:W-:Y:S02]  /*74c0*/  IMAD R14, R5, UR5, R14 ;  /* 0x00000005050e7c24 */ /* 0x000fe4000f8e020e */
[----:B------:R-:W-:Y:S02]  /*74d0*/  IMAD R15, R15, UR4, R6 ;  /* 0x000000040f0f7c24 */ /* 0x000fe4000f8e0206 */
[----:B------:R-:W-:-:S03]  /*74e0*/  IMAD.MOV.U32 R4, RZ, RZ, 0x1 ;  /* 0x00000001ff047424 */ /* 0x000fc600078e00ff */
[----:B------:R-:W-:Y:S02]  /*74f0*/  SEL R9, R15, R14, !P1 ;  /* 0x0000000e0f097207 */ /* 0x000fe40004800000 */
[----:B------:R-:W-:-:S07]  /*7500*/  SEL R7, R14, R15, !P1 ;  /* 0x0000000f0e077207 */ /* 0x000fce0004800000 */
.L_x_171:
[----:B------:R-:W-:Y:S05]  /*7510*/  BSYNC B1 ;  /* 0x0000000000017941 */ /* 0x000fea0003800000 */
.L_x_170:
[----:B------:R-:W-:-:S13]  /*7520*/  LOP3.LUT P1, RZ, R4, 0xff, RZ, 0xc0, !PT ;  /* 0x000000ff04ff7812 */ /* 0x000fda000782c0ff */
[----:B------:R-:W-:Y:S05]  /*7530*/  @P1 BRA `(.L_x_174) ;  /* 0xfffffff400501947 */ /* 0x000fea000383ffff */
[----:B------:R-:W-:Y:S05]  /*7540*/  BSYNC B0 ;  /* 0x0000000000007941 */ /* 0x000fea0003800000 */
.L_x_162:
[----:B------:R-:W-:-:S03]  /*7550*/  UMOV UR4, 0xffffffff ;  /* 0xffffffff00047882 */ /* 0x000fc60000000000 */
[----:B------:R-:W-:Y:S05]  /*7560*/  BRA.DIV UR4, `(.L_x_175) ;  /* 0x0000000604187947 */ /* 0x000fea000b800000 */
[----:B------:R-:W-:-:S13]  /*7570*/  ELECT P6, URZ, PT ;  /* 0x00000000003f782f */ /* 0x000fda00038c0000 */
.L_x_189:
[----:B------:R-:W-:Y:S04]  /*7580*/  BSSY B0, `(.L_x_176) ;  /* 0x000002b000007945 */ /* 0x000fe80003800000 */
[----:B------:R-:W-:Y:S05]  /*7590*/  @!P6 BRA `(.L_x_177) ;  /* 0x0000000000a4e947 */ /* 0x000fea0003800000 */
[----:B------:R-:W-:-:S04]  /*75a0*/  LOP3.LUT R19, R19, 0x2, RZ, 0xfc, !PT ;  /* 0x0000000213137812 */ /* 0x000fc800078efcff */
[----:B------:R-:W-:-:S13]  /*75b0*/  ISETP.NE.AND P0, PT, R19, 0x3, PT ;  /* 0x000000031300780c */ /* 0x000fda0003f05270 */
[----:B------:R-:W-:Y:S05]  /*75c0*/  @!P0 BRA `(.L_x_178) ;  /* 0x0000000000048947 */ /* 0x000fea0003800000 */
[----:B------:R-:W-:Y:S01]  /*75d0*/  BPT.TRAP 0x1 ;  /* 0x000000040000795c */ /* 0x000fe20000300000 */
.L_x_178:
[----:B------:R-:W0:Y:S01]  /*75e0*/  S2R R5, SR_CgaCtaId ;  /* 0x0000000000057919 */ /* 0x000e220000008800 */
[----:B------:R-:W-:Y:S02]  /*75f0*/  MOV R2, 0x400 ;  /* 0x0000040000027802 */ /* 0x000fe40000000f00 */
[----:B------:R-:W-:Y:S02]  /*7600*/  SHF.L.U32 R4, R3, 0x1f, RZ ;  /* 0x0000001f03047819 */ /* 0x000fe400000006ff */
[----:B0-----:R-:W-:-:S05]  /*7610*/  LEA R5, R5, R2, 0x18 ;  /* 0x0000000205057211 */ /* 0x001fca00078ec0ff */
[----:B------:R-:W-:-:S04]  /*7620*/  VIADD R5, R5, 0x20 ;  /* 0x0000002005057836 */ /* 0x000fc80000000000 */
[C---:B------:R-:W-:Y:S02]  /*7630*/  IMAD R7, R0.reuse, 0x8, R5 ;  /* 0x0000000800077824 */ /* 0x040fe400078e0205 */
[----:B------:R-:W-:Y:S02]  /*7640*/  VIADD R0, R0, 0x1 ;  /* 0x0000000100007836 */ /* 0x000fe40000000000 */
[----:B------:R-:W0:Y:S03]  /*7650*/  SYNCS.PHASECHK.TRANS64.TRYWAIT P0, [R7+URZ], R4 ;  /* 0x00000004070075a7 */ /* 0x000e26000800017f */
[----:B------:R-:W-:-:S04]  /*7660*/  ISETP.NE.AND P1, PT, R0, 0x4, PT ;  /* 0x000000040000780c */ /* 0x000fc80003f25270 */
[----:B------:R-:W-:Y:S02]  /*7670*/  SEL R2, RZ, 0x1, P1 ;  /* 0x00000001ff027807 */ /* 0x000fe40000800000 */
[----:B------:R-:W-:Y:S02]  /*7680*/  SEL R0, R0, RZ, P1 ;  /* 0x000000ff00007207 */ /* 0x000fe40000800000 */
[----:B------:R-:W-:-:S03]  /*7690*/  LOP3.LUT R9, R3, R2, RZ, 0x3c, !PT ;  /* 0x0000000203097212 */ /* 0x000fc600078e3cff */
[----:B------:R-:W-:Y:S01]  /*76a0*/  IMAD R6, R0, 0x8, R5 ;  /* 0x0000000800067824 */ /* 0x000fe200078e0205 */
[----:B------:R-:W-:Y:S01]  /*76b0*/  SHF.L.U32 R3, R9, 0x1f, RZ ;  /* 0x0000001f09037819 */ /* 0x000fe200000006ff */
[----:B0-----:R-:W-:Y:S06]  /*76c0*/  @!P0 BRA `(.L_x_179) ;  /* 0x0000000000e08947 */ /* 0x001fec0003800000 */
.L_x_190:
[----:B------:R-:W1:Y:S01]  /*76d0*/  SYNCS.PHASECHK.TRANS64.TRYWAIT P0, [R6+URZ], R3 ;  /* 0x00000003060075a7 */ /* 0x000e62000800017f */
[----:B------:R-:W-:-:S05]  /*76e0*/  VIADD R0, R0, 0x1 ;  /* 0x0000000100007836 */ /* 0x000fca0000000000 */
[----:B------:R-:W-:-:S04]  /*76f0*/  ISETP.NE.AND P1, PT, R0, 0x4, PT ;  /* 0x000000040000780c */ /* 0x000fc80003f25270 */
[----:B------:R-:W-:Y:S02]  /*7700*/  SEL R2, RZ, 0x1, P1 ;  /* 0x00000001ff027807 */ /* 0x000fe40000800000 */
[----:B------:R-:W-:Y:S02]  /*7710*/  SEL R0, R0, RZ, P1 ;  /* 0x000000ff00007207 */ /* 0x000fe40000800000 */
[----:B------:R-:W-:-:S03]  /*7720*/  LOP3.LUT R9, R9, R2, RZ, 0x3c, !PT ;  /* 0x0000000209097212 */ /* 0x000fc600078e3cff */
[----:B0-----:R-:W-:Y:S01]  /*7730*/  IMAD R7, R0, 0x8, R5 ;  /* 0x0000000800077824 */ /* 0x001fe200078e0205 */
[----:B------:R-:W-:Y:S01]  /*7740*/  SHF.L.U32 R4, R9, 0x1f, RZ ;  /* 0x0000001f09047819 */ /* 0x000fe200000006ff */
[----:B-1----:R-:W-:Y:S06]  /*7750*/  @!P0 BRA `(.L_x_180) ;  /* 0x0000000000d08947 */ /* 0x002fec0003800000 */
.L_x_191:
[----:B------:R-:W1:Y:S01]  /*7760*/  SYNCS.PHASECHK.TRANS64.TRYWAIT P0, [R7+URZ], R4 ;  /* 0x00000004070075a7 */ /* 0x000e62000800017f */
[----:B------:R-:W-:-:S05]  /*7770*/  VIADD R0, R0, 0x1 ;  /* 0x0000000100007836 */ /* 0x000fca0000000000 */
[----:B------:R-:W-:-:S04]  /*7780*/  ISETP.NE.AND P1, PT, R0, 0x4, PT ;  /* 0x000000040000780c */ /* 0x000fc80003f25270 */
[----:B------:R-:W-:Y:S02]  /*7790*/  SEL R2, RZ, 0x1, P1 ;  /* 0x00000001ff027807 */ /* 0x000fe40000800000 */
[----:B------:R-:W-:Y:S02]  /*77a0*/  SEL R0, R0, RZ, P1 ;  /* 0x000000ff00007207 */ /* 0x000fe40000800000 */
[----:B------:R-:W-:Y:S01]  /*77b0*/  LOP3.LUT R2, R9, R2, RZ, 0x3c, !PT ;  /* 0x0000000209027212 */ /* 0x000fe200078e3cff */
[----:B-1----:R-:W-:Y:S06]  /*77c0*/  @!P0 BRA `(.L_x_181) ;  /* 0x0000000000c88947 */ /* 0x002fec0003800000 */
.L_x_192:
[----:B------:R-:W-:Y:S01]  /*77d0*/  IMAD R5, R0, 0x8, R5 ;  /* 0x0000000800057824 */ /* 0x000fe200078e0205 */
[----:B------:R-:W-:-:S07]  /*77e0*/  SHF.L.U32 R0, R2, 0x1f, RZ ;  /* 0x0000001f02007819 */ /* 0x000fce00000006ff */
.L_x_182:
[----:B--2---:R2:W3:Y:S02]  /*77f0*/  SYNCS.PHASECHK.TRANS64.TRYWAIT P0, [R5+URZ], R0 ;  /* 0x00000000050075a7 */ /* 0x0044e4000800017f */
[----:B---3--:R-:W-:Y:S05]  /*7800*/  @!P0 NANOSLEEP.SYNCS 0x989680 ;  /* 0x009896800000895d */ /* 0x008fea0003900000 */
[----:B------:R-:W3:Y:S02]  /*7810*/  @!P0 SYNCS.PHASECHK.TRANS64 P0, [R5+URZ], R0 ;  /* 0x00000000050085a7 */ /* 0x000ee4000800007f */
[----:B---3--:R-:W-:Y:S05]  /*7820*/  @!P0 BRA `(.L_x_182) ;  /* 0xfffffffc00f08947 */ /* 0x008fea000383ffff */
.L_x_177:
[----:B------:R-:W-:Y:S05]  /*7830*/  BSYNC B0 ;  /* 0x0000000000007941 */ /* 0x000fea0003800000 */
.L_x_176:
[----:B------:R-:W-:Y:S05]  /*7840*/  EXIT ;  /* 0x000000000000794d */ /* 0x000fea0003800000 */
.L_x_17:
[----:B---3--:R3:W4:Y:S02]  /*7850*/  SYNCS.PHASECHK.TRANS64.TRYWAIT P1, [R3+URZ], R0 ;  /* 0x00000000030075a7 */ /* 0x008724000802017f */
[----:B----4-:R-:W-:Y:S05]  /*7860*/  @!P1 NANOSLEEP.SYNCS 0x989680 ;  /* 0x009896800000995d */ /* 0x010fea0003900000 */
[----:B------:R-:W4:Y:S02]  /*7870*/  @!P1 SYNCS.PHASECHK.TRANS64 P1, [R3+URZ], R0 ;  /* 0x00000000030095a7 */ /* 0x000f24000802007f */
[----:B----4-:R-:W-:Y:S05]  /*7880*/  @!P1 BRA `(.L_x_17) ;  /* 0xfffffffc00f09947 */ /* 0x010fea000383ffff */
[----:B------:R-:W-:Y:S05]  /*7890*/  BRA `(.L_x_16) ;  /* 0xffffff98005c7947 */ /* 0x000fea000383ffff */
.L_x_22:
[----:B-1----:R-:W-:-:S04]  /*78a0*/  IMAD.U32 R4, RZ, RZ, UR4 ;  /* 0x00000004ff047e24 */ /* 0x002fc8000f8e00ff */
[----:B------:R1:W2:Y:S03]  /*78b0*/  SYNCS.PHASECHK.TRANS64.TRYWAIT P1, [R4+URZ], R3 ;  /* 0x00000003040075a7 */ /* 0x0002a6000802017f */
[----:B--2---:R-:W-:Y:S05]  /*78c0*/  @!P1 NANOSLEEP.SYNCS 0x989680 ;  /* 0x009896800000995d */ /* 0x004fea0003900000 */
[----:B------:R-:W2:Y:S02]  /*78d0*/  @!P1 SYNCS.PHASECHK.TRANS64 P1, [R4+URZ], R3 ;  /* 0x00000003040095a7 */ /* 0x000ea4000802007f */
[----:B--2---:R-:W-:Y:S05]  /*78e0*/  @!P1 BRA `(.L_x_22) ;  /* 0xfffffffc00ec9947 */ /* 0x004fea000383ffff */
[----:B------:R-:W-:Y:S05]  /*78f0*/  BRA `(.L_x_21) ;  /* 0xffffff9800fc7947 */ /* 0x000fea000383ffff */
.L_x_163:
[----:B------:R-:W-:Y:S01]  /*7900*/  BSSY B1, `(.L_x_183) ;  /* 0x0000006000017945 */ /* 0x000fe20003800000 */
[----:B------:R-:W-:-:S07]  /*7910*/  IMAD.MOV.U32 R15, RZ, RZ, -0x1 ;  /* 0xffffffffff0f7424 */ /* 0x000fce00078e00ff */
[----:B------:R-:W-:Y:S05]  /*7920*/  WARPSYNC.COLLECTIVE R15, `(.L_x_184) ;  /* 0x000000000f0c7348 */ /* 0x000fea0003c00000 */
[----:B------:R-:W-:Y:S02]  /*7930*/  ELECT P6, UR62, PT ;  /* 0x00000000003e782f */ /* 0x000fe400038c0000 */
[----:B------:R-:W-:Y:S01]  /*7940*/  MOV R14, UR62 ;  /* 0x0000003e000e7c02 */ /* 0x000fe20008000f00 */
[----:B------:R-:W-:Y:S10]  /*7950*/  ENDCOLLECTIVE ;  /* 0x000000000000791b */ /* 0x000ff40003800000 */
.L_x_184:
[----:B------:R-:W-:Y:S05]  /*7960*/  BSYNC B1 ;  /* 0x0000000000017941 */ /* 0x000fea0003800000 */
.L_x_183:
[----:B------:R-:W-:Y:S05]  /*7970*/  BRA `(.L_x_185) ;  /* 0xfffffff0004c7947 */ /* 0x000fea000383ffff */
.L_x_166:
[----:B0-----:R0:W1:Y:S02]  /*7980*/  SYNCS.PHASECHK.TRANS64.TRYWAIT P1, [R12+URZ+0x20], R7 ;  /* 0x000020070c0075a7 */ /* 0x001064000802017f */
[----:B-1----:R-:W-:Y:S05]  /*7990*/  @!P1 NANOSLEEP.SYNCS 0x989680 ;  /* 0x009896800000995d */ /* 0x002fea0003900000 */
[----:B------:R-:W1:Y:S02]  /*79a0*/  @!P1 SYNCS.PHASECHK.TRANS64 P1, [R12+URZ+0x20], R7 ;  /* 0x000020070c0095a7 */ /* 0x000e64000802007f */
[----:B-1----:R-:W-:Y:S05]  /*79b0*/  @!P1 BRA `(.L_x_166) ;  /* 0xfffffffc00f09947 */ /* 0x002fea000383ffff */
[----:B------:R-:W-:Y:S05]  /*79c0*/  BRA `(.L_x_186) ;  /* 0xfffffff000807947 */ /* 0x000fea000383ffff */
.L_x_175:
[----:B------:R-:W-:Y:S01]  /*79d0*/  BSSY B0, `(.L_x_187) ;  /* 0x0000006000007945 */ /* 0x000fe20003800000 */
[----:B------:R-:W-:-:S07]  /*79e0*/  IMAD.MOV.U32 R15, RZ, RZ, -0x1 ;  /* 0xffffffffff0f7424 */ /* 0x000fce00078e00ff */
[----:B------:R-:W-:Y:S05]  /*79f0*/  WARPSYNC.COLLECTIVE R15, `(.L_x_188) ;  /* 0x000000000f0c7348 */ /* 0x000fea0003c00000 */
[----:B------:R-:W-:Y:S02]  /*7a00*/  ELECT P6, UR62, PT ;  /* 0x00000000003e782f */ /* 0x000fe400038c0000 */
[----:B------:R-:W-:Y:S01]  /*7a10*/  MOV R14, UR62 ;  /* 0x0000003e000e7c02 */ /* 0x000fe20008000f00 */
[----:B------:R-:W-:Y:S10]  /*7a20*/  ENDCOLLECTIVE ;  /* 0x000000000000791b */ /* 0x000ff40003800000 */
.L_x_188:
[----:B------:R-:W-:Y:S05]  /*7a30*/  BSYNC B0 ;  /* 0x0000000000007941 */ /* 0x000fea0003800000 */
.L_x_187:
[----:B------:R-:W-:Y:S05]  /*7a40*/  BRA `(.L_x_189) ;  /* 0xfffffff800cc7947 */ /* 0x000fea000383ffff */
.L_x_179:
[----:B0-----:R0:W1:Y:S02]  /*7a50*/  SYNCS.PHASECHK.TRANS64.TRYWAIT P0, [R7+URZ], R4 ;  /* 0x00000004070075a7 */ /* 0x001064000800017f */
[----:B-1----:R-:W-:Y:S05]  /*7a60*/  @!P0 NANOSLEEP.SYNCS 0x989680 ;  /* 0x009896800000895d */ /* 0x002fea0003900000 */
[----:B------:R-:W1:Y:S02]  /*7a70*/  @!P0 SYNCS.PHASECHK.TRANS64 P0, [R7+URZ], R4 ;  /* 0x00000004070085a7 */ /* 0x000e64000800007f */
[----:B-1----:R-:W-:Y:S05]  /*7a80*/  @!P0 BRA `(.L_x_179) ;  /* 0xfffffffc00f08947 */ /* 0x002fea000383ffff */
[----:B------:R-:W-:Y:S05]  /*7a90*/  BRA `(.L_x_190) ;  /* 0xfffffffc000c7947 */ /* 0x000fea000383ffff */
.L_x_180:
[----:B0-----:R0:W1:Y:S02]  /*7aa0*/  SYNCS.PHASECHK.TRANS64.TRYWAIT P0, [R6+URZ], R3 ;  /* 0x00000003060075a7 */ /* 0x001064000800017f */
[----:B-1----:R-:W-:Y:S05]  /*7ab0*/  @!P0 NANOSLEEP.SYNCS 0x989680 ;  /* 0x009896800000895d */ /* 0x002fea0003900000 */
[----:B------:R-:W1:Y:S02]  /*7ac0*/  @!P0 SYNCS.PHASECHK.TRANS64 P0, [R6+URZ], R3 ;  /* 0x00000003060085a7 */ /* 0x000e64000800007f */
[----:B-1----:R-:W-:Y:S05]  /*7ad0*/  @!P0 BRA `(.L_x_180) ;  /* 0xfffffffc00f08947 */ /* 0x002fea000383ffff */
[----:B------:R-:W-:Y:S05]  /*7ae0*/  BRA `(.L_x_191) ;  /* 0xfffffffc001c7947 */ /* 0x000fea000383ffff */
.L_x_181:
[----:B-1----:R1:W2:Y:S02]  /*7af0*/  SYNCS.PHASECHK.TRANS64.TRYWAIT P0, [R7+URZ], R4 ;  /* 0x00000004070075a7 */ /* 0x0022a4000800017f */
[----:B--2---:R-:W-:Y:S05]  /*7b00*/  @!P0 NANOSLEEP.SYNCS 0x989680 ;  /* 0x009896800000895d */ /* 0x004fea0003900000 */
[----:B------:R-:W2:Y:S02]  /*7b10*/  @!P0 SYNCS.PHASECHK.TRANS64 P0, [R7+URZ], R4 ;  /* 0x00000004070085a7 */ /* 0x000ea4000800007f */
[----:B--2---:R-:W-:Y:S05]  /*7b20*/  @!P0 BRA `(.L_x_181) ;  /* 0xfffffffc00f08947 */ /* 0x004fea000383ffff */
[----:B------:R-:W-:Y:S05]  /*7b30*/  BRA `(.L_x_192) ;  /* 0xfffffffc00247947 */ /* 0x000fea000383ffff */
.L_x_193:
[----:B------:R-:W-:-:S00]  /*7b40*/  BRA `(.L_x_193) ;  /* 0xfffffffc00fc7947 */ /* 0x000fc0000383ffff */
[----:B------:R-:W-:-:S00]  /*7b50*/  NOP ;  /* 0x0000000000007918 */ /* 0x000fc00000000000 */
        /* <DEDUP_REMOVED lines=10> */
.L_x_194:


//--------------------- .nv.global.init           --------------------------
	.section	.nv.global.init,"aw",@progbits
.nv.global.init:
	.type		$str$22,@object
	.size		$str$22,($str$23 - $str$22)
$str$22:
        /*0000*/ 	.byte	0x6b, 0x5f, 0x74, 0x69, 0x6c, 0x65, 0x5f, 0x63, 0x6f, 0x75, 0x6e, 0x74, 0x20, 0x3e, 0x3d, 0x20
        /*0010*/ 	.byte	0x31, 0x00
	.type		$str$23,@object
	.size		$str$23,(__unnamed_1 - $str$23)
$str$23:
        /*0012*/ 	.byte	0x2f, 0x74, 0x6d, 0x70, 0x2f, 0x63, 0x75, 0x74, 0x6c, 0x61, 0x73, 0x73, 0x5f, 0x73, 0x77, 0x65
        /*0022*/ 	.byte	0x65, 0x70, 0x5f, 0x73, 0x72, 0x63, 0x2f, 0x69, 0x6e, 0x63, 0x6c, 0x75, 0x64, 0x65, 0x2f, 0x63
        /*0032*/ 	.byte	0x75, 0x74, 0x6c, 0x61, 0x73, 0x73, 0x2f, 0x67, 0x65, 0x6d, 0x6d, 0x2f, 0x63, 0x6f, 0x6c, 0x6c
        /*0042*/ 	.byte	0x65, 0x63, 0x74, 0x69, 0x76, 0x65, 0x2f, 0x73, 0x6d, 0x39, 0x30, 0x5f, 0x6d, 0x6d, 0x61, 0x5f
        /*0052*/ 	.byte	0x74, 0x6d, 0x61, 0x5f, 0x67, 0x6d, 0x6d, 0x61, 0x5f, 0x73, 0x73, 0x5f, 0x77, 0x61, 0x72, 0x70
        /*0062*/ 	.byte	0x73, 0x70, 0x65, 0x63, 0x69, 0x61, 0x6c, 0x69, 0x7a, 0x65, 0x64, 0x2e, 0x68, 0x70, 0x70, 0x00
	.type		__unnamed_1,@object
	.size		__unnamed_1,(.L_0 - __unnamed_1)
__unnamed_1:
        /*0072*/ 	.byte	0x76, 0x6f, 0x69, 0x64, 0x20, 0x63, 0x75, 0x74, 0x6c, 0x61, 0x73, 0x73, 0x3a, 0x3a, 0x67, 0x65
        /* <DEDUP_REMOVED lines=179> */
        /*0bb2*/ 	.byte	0x3a, 0x69, 0x64, 0x65, 0x6e, 0x74, 0x69, 0x74, 0x79, 0x5d, 0x00
.L_0:


//--------------------- .nv.shared._ZN7cutlass13device_kernelINS_4gemm6kernel13GemmUniversalIN4cute5tupleIJiiiiEEENS1_10collective13CollectiveMmaINS1_34MainloopSm90TmaGmmaWarpSpecializedILi4ENS5_IJNS4_1CILi1EEESB_SB_EEENS1_35KernelTmaWarpSpecializedCooperativeEEENS5_IJNSA_ILi128EEESF_NSA_ILi32EEEEEENS_6half_tENS5_IJlSB_lEEESI_SJ_NS4_8TiledMMAINS4_8MMA_AtomIJNS4_4SM904GMMA26MMA_64x128x16_F32F16F16_SSILNSN_5MajorE0ELSP_0ELNSN_7ScaleInE1ELSQ_1EEEEEENS4_6LayoutINS5_IJNSA_ILi2EEESB_SB_EEENS5_IJSB_NSA_ILi0EEESW_EEEEENS5_IJNS4_10UnderscoreESZ_SZ_EEEEENS4_13SM90_TMA_LOADENS4_14ComposedLayoutINS4_7SwizzleILi2ELi4ELi3EEENS4_18smem_ptr_flag_bitsILi16EEENST_INS5_IJNSA_ILi8EEESG_EEENS5_IJSG_SB_EEEEEEEvNS4_8identityES12_S1C_vS1D_EENS_8epilogue10collective6detail29Sm90TmaWarpSpecializedAdapterINS1G_15DefaultEpilogueISI_SJ_SJ_NS1F_6thread17LinearCombinationISI_Li1EffLNS1K_9ScaleType4KindE0ELNS_15FloatRoundStyleE2ESI_EENS1_15EpilogueDefaultEEEEEvvEEEEvNT_6ParamsE --------------------------
	.section	.nv.shared._ZN7cutlass13device_kernelINS_4gemm6kernel13GemmUniversalIN4cute5tupleIJiiiiEEENS1_10collective13CollectiveMmaINS1_34MainloopSm90TmaGmmaWarpSpecializedILi4ENS5_IJNS4_1CILi1EEESB_SB_EEENS1_35KernelTmaWarpSpecializedCooperativeEEENS5_IJNSA_ILi128EEESF_NSA_ILi32EEEEEENS_6half_tENS5_IJlSB_lEEESI_SJ_NS4_8TiledMMAINS4_8MMA_AtomIJNS4_4SM904GMMA26MMA_64x128x16_F32F16F16_SSILNSN_5MajorE0ELSP_0ELNSN_7ScaleInE1ELSQ_1EEEEEENS4_6LayoutINS5_IJNSA_ILi2EEESB_SB_EEENS5_IJSB_NSA_ILi0EEESW_EEEEENS5_IJNS4_10UnderscoreESZ_SZ_EEEEENS4_13SM90_TMA_LOADENS4_14ComposedLayoutINS4_7SwizzleILi2ELi4ELi3EEENS4_18smem_ptr_flag_bitsILi16EEENST_INS5_IJNSA_ILi8EEESG_EEENS5_IJSG_SB_EEEEEEEvNS4_8identityES12_S1C_vS1D_EENS_8epilogue10collective6detail29Sm90TmaWarpSpecializedAdapterINS1G_15DefaultEpilogueISI_SJ_SJ_NS1F_6thread17LinearCombinationISI_Li1EffLNS1K_9ScaleType4KindE0ELNS_15FloatRoundStyleE2ESI_EENS1_15EpilogueDefaultEEEEEvvEEEEvNT_6ParamsE,"aw",@nobits
	.sectionflags	@""
	.align	16
	.zero		1024


//--------------------- .nv.shared.reserved.0     --------------------------
	.section	.nv.shared.reserved.0,"aw",@nobits
	.weak		__nv_reservedSMEM_offset_0_alias
	.size		__nv_reservedSMEM_offset_0_alias, 0, 0
	.other		__nv_reservedSMEM_offset_0_alias,@"STO_CUDA_RESERVED_SHARED STV_DEFAULT"
__nv_reservedSMEM_offset_0_alias:
	.zero		0


//--------------------- .nv.global                --------------------------
	.section	.nv.global,"aw",@nobits
.nv.global:
	.type		_ZN40_INTERNAL_4a5926c1_4_k_cu_6d4a949d_175864cute1_E,@object
	.size		_ZN40_INTERNAL_4a5926c1_4_k_cu_6d4a949d_175864cute1_E,(_ZN40_INTERNAL_4a5926c1_4_k_cu_6d4a949d_175864cuda3std3__45__cpo6cbeginE - _ZN40_INTERNAL_4a5926c1_4_k_cu_6d4a949d_175864cute1_E)
_ZN40_INTERNAL_4a5926c1_4_k_cu_6d4a949d_175864cute1_E:
	.zero		1
	.type		_ZN40_INTERNAL_4a5926c1_4_k_cu_6d4a949d_175864cuda3std3__45__cpo6cbeginE,@object
	.size		_ZN40_INTERNAL_4a5926c1_4_k_cu_6d4a949d_175864cuda3std3__45__cpo6cbeginE,(_ZN40_INTERNAL_4a5926c1_4_k_cu_6d4a949d_175864cuda3std3__48in_placeE - _ZN40_INTERNAL_4a5926c1_4_k_cu_6d4a949d_175864cuda3std3__45__cpo6cbeginE)
_ZN40_INTERNAL_4a5926c1_4_k_cu_6d4a949d_175864cuda3std3__45__cpo6cbeginE:
	.zero		1
	.type		_ZN40_INTERNAL_4a5926c1_4_k_cu_6d4a949d_175864cuda3std3__48in_placeE,@object
	.size		_ZN40_INTERNAL_4a5926c1_4_k_cu_6d4a949d_175864cuda3std3__48in_placeE,(_ZN40_INTERNAL_4a5926c1_4_k_cu_6d4a949d_175864cuda3std6ranges3__45__cpo9iter_moveE - _ZN40_INTERNAL_4a5926c1_4_k_cu_6d4a949d_175864cuda3std3__48in_placeE)
_ZN40_INTERNAL_4a5926c1_4_k_cu_6d4a949d_175864cuda3std3__48in_placeE:
	.zero		1
	.type		_ZN40_INTERNAL_4a5926c1_4_k_cu_6d4a949d_175864cuda3std6ranges3__45__cpo9iter_moveE,@object
	.size		_ZN40_INTERNAL_4a5926c1_4_k_cu_6d4a949d_175864cuda3std6ranges3__45__cpo9iter_moveE,(_ZN40_INTERNAL_4a5926c1_4_k_cu_6d4a949d_175864cuda3std3__45__cpo5beginE - _ZN40_INTERNAL_4a5926c1_4_k_cu_6d4a949d_175864cuda3std6ranges3__45__cpo9iter_moveE)
_ZN40_INTERNAL_4a5926c1_4_k_cu_6d4a949d_175864cuda3std6ranges3__45__cpo9iter_moveE:
	.zero		1
	.type		_ZN40_INTERNAL_4a5926c1_4_k_cu_6d4a949d_175864cuda3std3__45__cpo5beginE,@object
	.size		_ZN40_INTERNAL_4a5926c1_4_k_cu_6d4a949d_175864cuda3std3__45__cpo5beginE,(_ZN40_INTERNAL_4a5926c1_4_k_cu_6d4a949d_175864cuda3std3__442_GLOBAL__N__4a5926c1_4_k_cu_6d4a949d_175866ignoreE - _ZN40_INTERNAL_4a5926c1_4_k_cu_6d4a949d_175864cuda3std3__45__cpo5beginE)
_ZN40_INTERNAL_4a5926c1_4_k_cu_6d4a949d_175864cuda3std3__45__cpo5beginE:
	.zero		1
	.type		_ZN40_INTERNAL_4a5926c1_4_k_cu_6d4a949d_175864cuda3std3__442_GLOBAL__N__4a5926c1_4_k_cu_6d4a949d_175866ignoreE,@object
	.size		_ZN40_INTERNAL_4a5926c1_4_k_cu_6d4a949d_175864cuda3std3__442_GLOBAL__N__4a5926c1_4_k_cu_6d4a949d_175866ignoreE,(_ZN40_INTERNAL_4a5926c1_4_k_cu_6d4a949d_175864cute7productE - _ZN40_INTERNAL_4a5926c1_4_k_cu_6d4a949d_175864cuda3std3__442_GLOBAL__N__4a5926c1_4_k_cu_6d4a949d_175866ignoreE)
_ZN40_INTERNAL_4a5926c1_4_k_cu_6d4a949d_175864cuda3std3__442_GLOBAL__N__4a5926c1_4_k_cu_6d4a949d_175866ignoreE:
	.zero		1
	.type		_ZN40_INTERNAL_4a5926c1_4_k_cu_6d4a949d_175864cute7productE,@object
	.size		_ZN40_INTERNAL_4a5926c1_4_k_cu_6d4a949d_175864cute7productE,(_ZN40_INTERNAL_4a5926c1_4_k_cu_6d4a949d_175864cuda3std3__45__cpo3endE - _ZN40_INTERNAL_4a5926c1_4_k_cu_6d4a949d_175864cute7productE)
_ZN40_INTERNAL_4a5926c1_4_k_cu_6d4a949d_175864cute7productE:
	.zero		1
	.type		_ZN40_INTERNAL_4a5926c1_4_k_cu_6d4a949d_175864cuda3std3__45__cpo3endE,@object
	.size		_ZN40_INTERNAL_4a5926c1_4_k_cu_6d4a949d_175864cuda3std3__45__cpo3endE,(_ZN40_INTERNAL_4a5926c1_4_k_cu_6d4a949d_175864cuda3std3__419piecewise_constructE - _ZN40_INTERNAL_4a5926c1_4_k_cu_6d4a949d_175864cuda3std3__45__cpo3endE)
_ZN40_INTERNAL_4a5926c1_4_k_cu_6d4a949d_175864cuda3std3__45__cpo3endE:
	.zero		1
	.type		_ZN40_INTERNAL_4a5926c1_4_k_cu_6d4a949d_175864cuda3std3__419piecewise_constructE,@object
	.size		_ZN40_INTERNAL_4a5926c1_4_k_cu_6d4a949d_175864cuda3std3__419piecewise_constructE,(_ZN40_INTERNAL_4a5926c1_4_k_cu_6d4a949d_175864cuda3std3__45__cpo4cendE - _ZN40_INTERNAL_4a5926c1_4_k_cu_6d4a949d_175864cuda3std3__419piecewise_constructE)
_ZN40_INTERNAL_4a5926c1_4_k_cu_6d4a949d_175864cuda3std3__419piecewise_constructE:
	.zero		1
	.type		_ZN40_INTERNAL_4a5926c1_4_k_cu_6d4a949d_175864cuda3std3__45__cpo4cendE,@object
	.size		_ZN40_INTERNAL_4a5926c1_4_k_cu_6d4a949d_175864cuda3std3__45__cpo4cendE,(_ZN40_INTERNAL_4a5926c1_4_k_cu_6d4a949d_175864cuda3std6ranges3__45__cpo4swapE - _ZN40_INTERNAL_4a5926c1_4_k_cu_6d4a949d_175864cuda3std3__45__cpo4cendE)
_ZN40_INTERNAL_4a5926c1_4_k_cu_6d4a949d_175864cuda3std3__45__cpo4cendE:
	.zero		1
	.type		_ZN40_INTERNAL_4a5926c1_4_k_cu_6d4a949d_175864cuda3std6ranges3__45__cpo4swapE,@object
	.size		_ZN40_INTERNAL_4a5926c1_4_k_cu_6d4a949d_175864cuda3std6ranges3__45__cpo4swapE,(.L_8 - _ZN40_INTERNAL_4a5926c1_4_k_cu_6d4a949d_175864cuda3std6ranges3__45__cpo4swapE)
_ZN40_INTERNAL_4a5926c1_4_k_cu_6d4a949d_175864cuda3std6ranges3__45__cpo4swapE:
	.zero		1
.L_8:


//--------------------- .nv.constant0._ZN7cutlass13device_kernelINS_4gemm6kernel13GemmUniversalIN4cute5tupleIJiiiiEEENS1_10collective13CollectiveMmaINS1_34MainloopSm90TmaGmmaWarpSpecializedILi4ENS5_IJNS4_1CILi1EEESB_SB_EEENS1_35KernelTmaWarpSpecializedCooperativeEEENS5_IJNSA_ILi128EEESF_NSA_ILi32EEEEEENS_6half_tENS5_IJlSB_lEEESI_SJ_NS4_8TiledMMAINS4_8MMA_AtomIJNS4_4SM904GMMA26MMA_64x128x16_F32F16F16_SSILNSN_5MajorE0ELSP_0ELNSN_7ScaleInE1ELSQ_1EEEEEENS4_6LayoutINS5_IJNSA_ILi2EEESB_SB_EEENS5_IJSB_NSA_ILi0EEESW_EEEEENS5_IJNS4_10UnderscoreESZ_SZ_EEEEENS4_13SM90_TMA_LOADENS4_14ComposedLayoutINS4_7SwizzleILi2ELi4ELi3EEENS4_18smem_ptr_flag_bitsILi16EEENST_INS5_IJNSA_ILi8EEESG_EEENS5_IJSG_SB_EEEEEEEvNS4_8identityES12_S1C_vS1D_EENS_8epilogue10collective6detail29Sm90TmaWarpSpecializedAdapterINS1G_15DefaultEpilogueISI_SJ_SJ_NS1F_6thread17LinearCombinationISI_Li1EffLNS1K_9ScaleType4KindE0ELNS_15FloatRoundStyleE2ESI_EENS1_15EpilogueDefaultEEEEEvvEEEEvNT_6ParamsE --------------------------
	.section	.nv.constant0._ZN7cutlass13device_kernelINS_4gemm6kernel13GemmUniversalIN4cute5tupleIJiiiiEEENS1_10collective13CollectiveMmaINS1_34MainloopSm90TmaGmmaWarpSpecializedILi4ENS5_IJNS4_1CILi1EEESB_SB_EEENS1_35KernelTmaWarpSpecializedCooperativeEEENS5_IJNSA_ILi128EEESF_NSA_ILi32EEEEEENS_6half_tENS5_IJlSB_lEEESI_SJ_NS4_8TiledMMAINS4_8MMA_AtomIJNS4_4SM904GMMA26MMA_64x128x16_F32F16F16_SSILNSN_5MajorE0ELSP_0ELNSN_7ScaleInE1ELSQ_1EEEEEENS4_6LayoutINS5_IJNSA_ILi2EEESB_SB_EEENS5_IJSB_NSA_ILi0EEESW_EEEEENS5_IJNS4_10UnderscoreESZ_SZ_EEEEENS4_13SM90_TMA_LOADENS4_14ComposedLayoutINS4_7SwizzleILi2ELi4ELi3EEENS4_18smem_ptr_flag_bitsILi16EEENST_INS5_IJNSA_ILi8EEESG_EEENS5_IJSG_SB_EEEEEEEvNS4_8identityES12_S1C_vS1D_EENS_8epilogue10collective6detail29Sm90TmaWarpSpecializedAdapterINS1G_15DefaultEpilogueISI_SJ_SJ_NS1F_6thread17LinearCombinationISI_Li1EffLNS1K_9ScaleType4KindE0ELNS_15FloatRoundStyleE2ESI_EENS1_15EpilogueDefaultEEEEEvvEEEEvNT_6ParamsE,"a",@progbits
	.sectionflags	@""
	.align	4
.nv.constant0._ZN7cutlass13device_kernelINS_4gemm6kernel13GemmUniversalIN4cute5tupleIJiiiiEEENS1_10collective13CollectiveMmaINS1_34MainloopSm90TmaGmmaWarpSpecializedILi4ENS5_IJNS4_1CILi1EEESB_SB_EEENS1_35KernelTmaWarpSpecializedCooperativeEEENS5_IJNSA_ILi128EEESF_NSA_ILi32EEEEEENS_6half_tENS5_IJlSB_lEEESI_SJ_NS4_8TiledMMAINS4_8MMA_AtomIJNS4_4SM904GMMA26MMA_64x128x16_F32F16F16_SSILNSN_5MajorE0ELSP_0ELNSN_7ScaleInE1ELSQ_1EEEEEENS4_6LayoutINS5_IJNSA_ILi2EEESB_SB_EEENS5_IJSB_NSA_ILi0EEESW_EEEEENS5_IJNS4_10UnderscoreESZ_SZ_EEEEENS4_13SM90_TMA_LOADENS4_14ComposedLayoutINS4_7SwizzleILi2ELi4ELi3EEENS4_18smem_ptr_flag_bitsILi16EEENST_INS5_IJNSA_ILi8EEESG_EEENS5_IJSG_SB_EEEEEEEvNS4_8identityES12_S1C_vS1D_EENS_8epilogue10collective6detail29Sm90TmaWarpSpecializedAdapterINS1G_15DefaultEpilogueISI_SJ_SJ_NS1F_6thread17LinearCombinationISI_Li1EffLNS1K_9ScaleType4KindE0ELNS_15FloatRoundStyleE2ESI_EENS1_15EpilogueDefaultEEEEEvvEEEEvNT_6ParamsE:
	.zero		1664


//--------------------- SYMBOLS --------------------------

	.type		.nv.reservedSmem.offset0,@object
	.size		.nv.reservedSmem.offset0,0x4
	.type		__assertfail,@function
